	.target	sm_90a

	.elftype	@"ET_EXEC"


//--------------------- .note.nv.tkinfo           --------------------------
	.section	.note.nv.tkinfo,"",@"SHT_NOTE"
	.sectionflags	@"SHF_NOTE_NV_TKINFO"
	.tkinfo
        /*0018*/ 	.word	0x00000002
        /*0030*/ 	.string	""
        /*0030*/ 	.string	"ptxas"
        /*0030*/ 	.string	"Cuda compilation tools, release 13.0, V13.0.88"
        /*0030*/ 	.string	"Build cuda_13.0.r13.0/compiler.36424714_0"
        /*0030*/ 	.string	"-arch sm_90a -m 64 "



//--------------------- .note.nv.cuinfo           --------------------------
	.section	.note.nv.cuinfo,"",@"SHT_NOTE"
	.sectionflags	@"SHF_NOTE_NV_CUINFO"
        /*0018*/ 	.short	0x0002
        /*001a*/ 	.short	0x005a
        /*001c*/ 	.short	0x0082
	.zero		2


//--------------------- .nv.info                  --------------------------
	.section	.nv.info,"",@"SHT_CUDA_INFO"
	.align	4


	//----- nvinfo : EIATTR_REGCOUNT
	.align		4
        /*0000*/ 	.byte	0x04, 0x2f
        /*0002*/ 	.short	(.L_12 - .L_11)
	.align		4
.L_11:
        /*0004*/ 	.word	index@(_ZN7cutlass13device_kernelINS_4gemm6kernel13GemmUniversalIN4cute5tupleIJiiiiEEENS1_10collective13CollectiveMmaINS1_37MainloopSm90TmaGmmaWarpSpecializedFP8ILi2ENS5_IJNS4_1CILi2EEENSA_ILi1EEESC_EEENS1_35KernelTmaWarpSpecializedCooperativeEEENS5_IJNSA_ILi128EEENSA_ILi176EEENSA_ILi256EEEEEENS_12float_e4m3_tENS5_IJlSC_lEEESK_SL_NS4_8TiledMMAINS4_8MMA_AtomIJNS4_4SM904GMMA30MMA_64x16x32_F32E4M3E4M3_SS_TNILNSP_7ScaleInE1ELSR_1EEEEEENS4_6LayoutISD_NS5_IJSC_NSA_ILi0EEESV_EEEEENS5_IJNS4_10UnderscoreESY_SY_EEEEENS4_13SM90_TMA_LOADENS4_14ComposedLayoutINS4_7SwizzleILi3ELi4ELi3EEENS4_18smem_ptr_flag_bitsILi8EEENSU_INS5_IJNSA_ILi8EEESG_EEENS5_IJSG_SC_EEEEEEEvNS4_8identityENS4_23SM90_TMA_LOAD_MULTICASTES1B_vS1C_EENS_8epilogue10collective6detail29Sm90TmaWarpSpecializedAdapterINS1G_15DefaultEpilogueISK_SL_SL_NS1F_6thread17LinearCombinationISK_Li1EffLNS1K_9ScaleType4KindE0ELNS_15FloatRoundStyleE2ESK_EENS1_15EpilogueDefaultEEEEEvvEEEEvNT_6ParamsE)
        /*0008*/ 	.word	0x000000a8


	//----- nvinfo : EIATTR_FRAME_SIZE
	.align		4
.L_12:
        /*000c*/ 	.byte	0x04, 0x11
        /*000e*/ 	.short	(.L_14 - .L_13)
	.align		4
.L_13:
        /*0010*/ 	.word	index@(_ZN7cutlass13device_kernelINS_4gemm6kernel13GemmUniversalIN4cute5tupleIJiiiiEEENS1_10collective13CollectiveMmaINS1_37MainloopSm90TmaGmmaWarpSpecializedFP8ILi2ENS5_IJNS4_1CILi2EEENSA_ILi1EEESC_EEENS1_35KernelTmaWarpSpecializedCooperativeEEENS5_IJNSA_ILi128EEENSA_ILi176EEENSA_ILi256EEEEEENS_12float_e4m3_tENS5_IJlSC_lEEESK_SL_NS4_8TiledMMAINS4_8MMA_AtomIJNS4_4SM904GMMA30MMA_64x16x32_F32E4M3E4M3_SS_TNILNSP_7ScaleInE1ELSR_1EEEEEENS4_6LayoutISD_NS5_IJSC_NSA_ILi0EEESV_EEEEENS5_IJNS4_10UnderscoreESY_SY_EEEEENS4_13SM90_TMA_LOADENS4_14ComposedLayoutINS4_7SwizzleILi3ELi4ELi3EEENS4_18smem_ptr_flag_bitsILi8EEENSU_INS5_IJNSA_ILi8EEESG_EEENS5_IJSG_SC_EEEEEEEvNS4_8identityENS4_23SM90_TMA_LOAD_MULTICASTES1B_vS1C_EENS_8epilogue10collective6detail29Sm90TmaWarpSpecializedAdapterINS1G_15DefaultEpilogueISK_SL_SL_NS1F_6thread17LinearCombinationISK_Li1EffLNS1K_9ScaleType4KindE0ELNS_15FloatRoundStyleE2ESK_EENS1_15EpilogueDefaultEEEEEvvEEEEvNT_6ParamsE)
        /*0014*/ 	.word	0x00000000


	//----- nvinfo : EIATTR_MIN_STACK_SIZE
	.align		4
.L_14:
        /*0018*/ 	.byte	0x04, 0x12
        /*001a*/ 	.short	(.L_16 - .L_15)
	.align		4
.L_15:
        /*001c*/ 	.word	index@(_ZN7cutlass13device_kernelINS_4gemm6kernel13GemmUniversalIN4cute5tupleIJiiiiEEENS1_10collective13CollectiveMmaINS1_37MainloopSm90TmaGmmaWarpSpecializedFP8ILi2ENS5_IJNS4_1CILi2EEENSA_ILi1EEESC_EEENS1_35KernelTmaWarpSpecializedCooperativeEEENS5_IJNSA_ILi128EEENSA_ILi176EEENSA_ILi256EEEEEENS_12float_e4m3_tENS5_IJlSC_lEEESK_SL_NS4_8TiledMMAINS4_8MMA_AtomIJNS4_4SM904GMMA30MMA_64x16x32_F32E4M3E4M3_SS_TNILNSP_7ScaleInE1ELSR_1EEEEEENS4_6LayoutISD_NS5_IJSC_NSA_ILi0EEESV_EEEEENS5_IJNS4_10UnderscoreESY_SY_EEEEENS4_13SM90_TMA_LOADENS4_14ComposedLayoutINS4_7SwizzleILi3ELi4ELi3EEENS4_18smem_ptr_flag_bitsILi8EEENSU_INS5_IJNSA_ILi8EEESG_EEENS5_IJSG_SC_EEEEEEEvNS4_8identityENS4_23SM90_TMA_LOAD_MULTICASTES1B_vS1C_EENS_8epilogue10collective6detail29Sm90TmaWarpSpecializedAdapterINS1G_15DefaultEpilogueISK_SL_SL_NS1F_6thread17LinearCombinationISK_Li1EffLNS1K_9ScaleType4KindE0ELNS_15FloatRoundStyleE2ESK_EENS1_15EpilogueDefaultEEEEEvvEEEEvNT_6ParamsE)
        /*0020*/ 	.word	0x00000000
.L_16:


//--------------------- .nv.compat                --------------------------
	.section	.nv.compat,"",@"SHT_CUDA_COMPAT_INFO"
	.align	4
        /*0000*/ 	.byte	0x02, 0x09, 0x01, 0x00, 0x02, 0x02, 0x04, 0x00, 0x02, 0x05, 0x05, 0x00, 0x03, 0x07, 0x01, 0x01
        /*0010*/ 	.byte	0x02, 0x03, 0x01, 0x00, 0x02, 0x06, 0x01, 0x00, 0x04, 0x0b, 0x08, 0x00, 0x00, 0x00, 0x00, 0x00
        /*0020*/ 	.byte	0x00, 0x00, 0x00, 0x00


//--------------------- .nv.info._ZN7cutlass13device_kernelINS_4gemm6kernel13GemmUniversalIN4cute5tupleIJiiiiEEENS1_10collective13CollectiveMmaINS1_37MainloopSm90TmaGmmaWarpSpecializedFP8ILi2ENS5_IJNS4_1CILi2EEENSA_ILi1EEESC_EEENS1_35KernelTmaWarpSpecializedCooperativeEEENS5_IJNSA_ILi128EEENSA_ILi176EEENSA_ILi256EEEEEENS_12float_e4m3_tENS5_IJlSC_lEEESK_SL_NS4_8TiledMMAINS4_8MMA_AtomIJNS4_4SM904GMMA30MMA_64x16x32_F32E4M3E4M3_SS_TNILNSP_7ScaleInE1ELSR_1EEEEEENS4_6LayoutISD_NS5_IJSC_NSA_ILi0EEESV_EEEEENS5_IJNS4_10UnderscoreESY_SY_EEEEENS4_13SM90_TMA_LOADENS4_14ComposedLayoutINS4_7SwizzleILi3ELi4ELi3EEENS4_18smem_ptr_flag_bitsILi8EEENSU_INS5_IJNSA_ILi8EEESG_EEENS5_IJSG_SC_EEEEEEEvNS4_8identityENS4_23SM90_TMA_LOAD_MULTICASTES1B_vS1C_EENS_8epilogue10collective6detail29Sm90TmaWarpSpecializedAdapterINS1G_15DefaultEpilogueISK_SL_SL_NS1F_6thread17LinearCombinationISK_Li1EffLNS1K_9ScaleType4KindE0ELNS_15FloatRoundStyleE2ESK_EENS1_15EpilogueDefaultEEEEEvvEEEEvNT_6ParamsE --------------------------
	.section	.nv.info._ZN7cutlass13device_kernelINS_4gemm6kernel13GemmUniversalIN4cute5tupleIJiiiiEEENS1_10collective13CollectiveMmaINS1_37MainloopSm90TmaGmmaWarpSpecializedFP8ILi2ENS5_IJNS4_1CILi2EEENSA_ILi1EEESC_EEENS1_35KernelTmaWarpSpecializedCooperativeEEENS5_IJNSA_ILi128EEENSA_ILi176EEENSA_ILi256EEEEEENS_12float_e4m3_tENS5_IJlSC_lEEESK_SL_NS4_8TiledMMAINS4_8MMA_AtomIJNS4_4SM904GMMA30MMA_64x16x32_F32E4M3E4M3_SS_TNILNSP_7ScaleInE1ELSR_1EEEEEENS4_6LayoutISD_NS5_IJSC_NSA_ILi0EEESV_EEEEENS5_IJNS4_10UnderscoreESY_SY_EEEEENS4_13SM90_TMA_LOADENS4_14ComposedLayoutINS4_7SwizzleILi3ELi4ELi3EEENS4_18smem_ptr_flag_bitsILi8EEENSU_INS5_IJNSA_ILi8EEESG_EEENS5_IJSG_SC_EEEEEEEvNS4_8identityENS4_23SM90_TMA_LOAD_MULTICASTES1B_vS1C_EENS_8epilogue10collective6detail29Sm90TmaWarpSpecializedAdapterINS1G_15DefaultEpilogueISK_SL_SL_NS1F_6thread17LinearCombinationISK_Li1EffLNS1K_9ScaleType4KindE0ELNS_15FloatRoundStyleE2ESK_EENS1_15EpilogueDefaultEEEEEvvEEEEvNT_6ParamsE,"",@"SHT_CUDA_INFO"
	.sectionflags	@""
	.align	4


	//----- nvinfo : EIATTR_CUDA_API_VERSION
	.align		4
        /*0000*/ 	.byte	0x04, 0x37
        /*0002*/ 	.short	(.L_18 - .L_17)
.L_17:
        /*0004*/ 	.word	0x00000082


	//----- nvinfo : EIATTR_KPARAM_INFO
	.align		4
.L_18:
        /*0008*/ 	.byte	0x04, 0x17
        /*000a*/ 	.short	(.L_20 - .L_19)
.L_19:
        /*000c*/ 	.word	0x00000000
        /*0010*/ 	.short	0x0000
        /*0012*/ 	.short	0x0070
        /*0014*/ 	.byte	0x00, 0xf0, 0x01, 0x10


	//----- nvinfo : EIATTR_SPARSE_MMA_MASK
	.align		4
.L_20:
        /*0018*/ 	.byte	0x03, 0x50
        /*001a*/ 	.short	0x0000


	//----- nvinfo : EIATTR_MAXREG_COUNT
	.align		4
        /*001c*/ 	.byte	0x03, 0x1b
        /*001e*/ 	.short	0x00a8


	//----- nvinfo : EIATTR_NUM_BARRIERS
	.align		4
        /*0020*/ 	.byte	0x02, 0x4c
        /*0022*/ 	.byte	0x01
	.zero		1


	//----- nvinfo : EIATTR_MERCURY_ISA_VERSION
	.align		4
        /*0024*/ 	.byte	0x03, 0x5f
        /*0026*/ 	.short	0x0101


	//----- nvinfo : EIATTR_INT_WARP_WIDE_INSTR_OFFSETS
	.align		4
        /*0028*/ 	.byte	0x04, 0x31
        /*002a*/ 	.short	(.L_22 - .L_21)


	//   ....[0]....
.L_21:
        /*002c*/ 	.word	0x00000460


	//   ....[1]....
        /*0030*/ 	.word	0x00000490


	//   ....[2]....
        /*0034*/ 	.word	0x00000630


	//   ....[3]....
        /*0038*/ 	.word	0x00006580


	//----- nvinfo : EIATTR_COOP_GROUP_MASK_REGIDS
	.align		4
.L_22:
        /*003c*/ 	.byte	0x04, 0x29
        /*003e*/ 	.short	(.L_24 - .L_23)


	//   ....[0]....
.L_23:
        /*0040*/ 	.word	0xffffffff


	//   ....[1]....
        /*0044*/ 	.word	0xffffffff


	//   ....[2]....
        /*0048*/ 	.word	0xffffffff


	//   ....[3]....
        /*004c*/ 	.word	0xffffffff


	//   ....[4]....
        /*0050*/ 	.word	0xffffffff


	//   ....[5]....
        /*0054*/ 	.word	0xffffffff


	//----- nvinfo : EIATTR_COOP_GROUP_INSTR_OFFSETS
	.align		4
.L_24:
        /*0058*/ 	.byte	0x04, 0x28
        /*005a*/ 	.short	(.L_26 - .L_25)


	//   ....[0]....
.L_25:
        /*005c*/ 	.word	0x00000060


	//   ....[1]....
        /*0060*/ 	.word	0x00000070


	//   ....[2]....
        /*0064*/ 	.word	0x00000130


	//   ....[3]....
        /*0068*/ 	.word	0x00000290


	//   ....[4]....
        /*006c*/ 	.word	0x000007b0


	//   ....[5]....
        /*0070*/ 	.word	0x00001230


	//----- nvinfo : EIATTR_REG_RECONFIG
	.align		4
.L_26:
        /*0074*/ 	.byte	0x01, 0x54
	.zero		2


	//----- nvinfo : EIATTR_MBARRIER_INSTR_OFFSETS
	.align		4
        /*0078*/ 	.byte	0x04, 0x39
        /*007a*/ 	.short	(.L_28 - .L_27)


	//   ....[0]....
.L_27:
        /*007c*/ 	.word	0x00000230
        /*0080*/ 	.word	0x000000ff
        /*0084*/ 	.word	0x00000000
        /*0088*/ 	.short	0x0100
        /*008a*/ 	.byte	0x08
	.zero		1


	//   ....[1]....
        /*008c*/ 	.word	0x00000240
        /*0090*/ 	.word	0x000000ff
        /*0094*/ 	.word	0x00000010
        /*0098*/ 	.short	0x0100
        /*009a*/ 	.byte	0x08
	.zero		1


	//   ....[2]....
        /*009c*/ 	.word	0x00000250
        /*00a0*/ 	.word	0x000000ff
        /*00a4*/ 	.word	0x00000008
        /*00a8*/ 	.short	0x0100
        /*00aa*/ 	.byte	0x08
	.zero		1


	//   ....[3]....
        /*00ac*/ 	.word	0x00000260
        /*00b0*/ 	.word	0x000000ff
        /*00b4*/ 	.word	0x00000018
        /*00b8*/ 	.short	0x0100
        /*00ba*/ 	.byte	0x08
	.zero		1


	//   ....[4]....
        /*00bc*/ 	.word	0x000006c0
        /*00c0*/ 	.word	0x000000ff
        /*00c4*/ 	.word	0x00000030
        /*00c8*/ 	.short	0x0100
        /*00ca*/ 	.byte	0x06
	.zero		1


	//   ....[5]....
        /*00cc*/ 	.word	0x00000750
        /*00d0*/ 	.word	0x000000ff
        /*00d4*/ 	.word	0x00000038
        /*00d8*/ 	.short	0x0100
        /*00da*/ 	.byte	0x06
	.zero		1


	//   ....[6]....
        /*00dc*/ 	.word	0x000018d0
        /*00e0*/ 	.word	0x000000ff
        /*00e4*/ 	.word	0x00000000
        /*00e8*/ 	.short	0x010a
        /*00ea*/ 	.byte	0x06
	.zero		1


	//   ....[7]....
        /*00ec*/ 	.word	0x00001930
        /*00f0*/ 	.word	0x000000ff
        /*00f4*/ 	.word	0x00000000
        /*00f8*/ 	.short	0x010a
        /*00fa*/ 	.byte	0x06
	.zero		1


	//   ....[8]....
        /*00fc*/ 	.word	0x00003ba0
        /*0100*/ 	.word	0x000000ff
        /*0104*/ 	.word	0x00000000
        /*0108*/ 	.short	0x010a
        /*010a*/ 	.byte	0x0e
	.zero		1


	//   ....[9]....
        /*010c*/ 	.word	0x00003be0
        /*0110*/ 	.word	0x000000ff
        /*0114*/ 	.word	0x00000000
        /*0118*/ 	.short	0x010a
        /*011a*/ 	.byte	0x0e
	.zero		1


	//   ....[10]....
        /*011c*/ 	.word	0x00005e10
        /*0120*/ 	.word	0x000000bf
        /*0124*/ 	.word	0x00000000
        /*0128*/ 	.short	0x0101
        /*012a*/ 	.byte	0x3f
	.zero		1


	//   ....[11]....
        /*012c*/ 	.word	0x00006600
        /*0130*/ 	.word	0x00000019
        /*0134*/ 	.word	0x00000000
        /*0138*/ 	.short	0x0101
        /*013a*/ 	.byte	0x3f
	.zero		1


	//   ....[12]....
        /*013c*/ 	.word	0x0000dda0
        /*0140*/ 	.word	0x00000015
        /*0144*/ 	.word	0x00000010
        /*0148*/ 	.short	0x010a
        /*014a*/ 	.byte	0x3f
	.zero		1


	//   ....[13]....
        /*014c*/ 	.word	0x0000e210
        /*0150*/ 	.word	0x00000006
        /*0154*/ 	.word	0x00000038
        /*0158*/ 	.short	0x0101
        /*015a*/ 	.byte	0x3f
	.zero		1


	//   ....[14]....
        /*015c*/ 	.word	0x0000e910
        /*0160*/ 	.word	0x00000005
        /*0164*/ 	.word	0x00000000
        /*0168*/ 	.short	0x010a
        /*016a*/ 	.byte	0x3f
	.zero		1


	//   ....[15]....
        /*016c*/ 	.word	0x0000e990
        /*0170*/ 	.word	0x00000003
        /*0174*/ 	.word	0x00000000
        /*0178*/ 	.short	0x010a
        /*017a*/ 	.byte	0x3f
	.zero		1


	//   ....[16]....
        /*017c*/ 	.word	0x0000ea00
        /*0180*/ 	.word	0x0000000e
        /*0184*/ 	.word	0x00000000
        /*0188*/ 	.short	0x010a
        /*018a*/ 	.byte	0x3f
	.zero		1


	//   ....[17]....
        /*018c*/ 	.word	0x0000ea60
        /*0190*/ 	.word	0x000000c0
        /*0194*/ 	.word	0x00000000
        /*0198*/ 	.short	0x010a
        /*019a*/ 	.byte	0x3f
	.zero		1


	//   ....[18]....
        /*019c*/ 	.word	0x0000eb30
        /*01a0*/ 	.word	0x00000015
        /*01a4*/ 	.word	0x00000010
        /*01a8*/ 	.short	0x010a
        /*01aa*/ 	.byte	0x3f
	.zero		1


	//   ....[19]....
        /*01ac*/ 	.word	0x0000ec00
        /*01b0*/ 	.word	0x00000005
        /*01b4*/ 	.word	0x00000000
        /*01b8*/ 	.short	0x010a
        /*01ba*/ 	.byte	0x3f
	.zero		1


	//----- nvinfo : EIATTR_NUM_MBARRIERS
	.align		4
.L_28:
        /*01bc*/ 	.byte	0x03, 0x38
        /*01be*/ 	.short	0x0006


	//----- nvinfo : EIATTR_EXIT_INSTR_OFFSETS
	.align		4
        /*01c0*/ 	.byte	0x04, 0x1c
        /*01c2*/ 	.short	(.L_30 - .L_29)


	//   ....[0]....
.L_29:
        /*01c4*/ 	.word	0x00000910


	//   ....[1]....
        /*01c8*/ 	.word	0x00001100


	//   ....[2]....
        /*01cc*/ 	.word	0x0000d4e0


	//   ....[3]....
        /*01d0*/ 	.word	0x0000da30


	//   ....[4]....
        /*01d4*/ 	.word	0x0000e9e0


	//----- nvinfo : EIATTR_MAX_THREADS
	.align		4
.L_30:
        /*01d8*/ 	.byte	0x04, 0x05
        /*01da*/ 	.short	(.L_32 - .L_31)
.L_31:
        /*01dc*/ 	.word	0x00000180
        /*01e0*/ 	.word	0x00000001
        /*01e4*/ 	.word	0x00000001


	//----- nvinfo : EIATTR_CRS_STACK_SIZE
	.align		4
.L_32:
        /*01e8*/ 	.byte	0x04, 0x1e
        /*01ea*/ 	.short	(.L_34 - .L_33)
.L_33:
        /*01ec*/ 	.word	0x00000000


	//----- nvinfo : EIATTR_CBANK_PARAM_SIZE
	.align		4
.L_34:
        /*01f0*/ 	.byte	0x03, 0x19
        /*01f2*/ 	.short	0x0470


	//----- nvinfo : EIATTR_PARAM_CBANK
	.align		4
        /*01f4*/ 	.byte	0x04, 0x0a
        /*01f6*/ 	.short	(.L_36 - .L_35)
	.align		4
.L_35:
        /*01f8*/ 	.word	index@(.nv.constant0._ZN7cutlass13device_kernelINS_4gemm6kernel13GemmUniversalIN4cute5tupleIJiiiiEEENS1_10collective13CollectiveMmaINS1_37MainloopSm90TmaGmmaWarpSpecializedFP8ILi2ENS5_IJNS4_1CILi2EEENSA_ILi1EEESC_EEENS1_35KernelTmaWarpSpecializedCooperativeEEENS5_IJNSA_ILi128EEENSA_ILi176EEENSA_ILi256EEEEEENS_12float_e4m3_tENS5_IJlSC_lEEESK_SL_NS4_8TiledMMAINS4_8MMA_AtomIJNS4_4SM904GMMA30MMA_64x16x32_F32E4M3E4M3_SS_TNILNSP_7ScaleInE1ELSR_1EEEEEENS4_6LayoutISD_NS5_IJSC_NSA_ILi0EEESV_EEEEENS5_IJNS4_10UnderscoreESY_SY_EEEEENS4_13SM90_TMA_LOADENS4_14ComposedLayoutINS4_7SwizzleILi3ELi4ELi3EEENS4_18smem_ptr_flag_bitsILi8EEENSU_INS5_IJNSA_ILi8EEESG_EEENS5_IJSG_SC_EEEEEEEvNS4_8identityENS4_23SM90_TMA_LOAD_MULTICASTES1B_vS1C_EENS_8epilogue10collective6detail29Sm90TmaWarpSpecializedAdapterINS1G_15DefaultEpilogueISK_SL_SL_NS1F_6thread17LinearCombinationISK_Li1EffLNS1K_9ScaleType4KindE0ELNS_15FloatRoundStyleE2ESK_EENS1_15EpilogueDefaultEEEEEvvEEEEvNT_6ParamsE)
        /*01fc*/ 	.short	0x0210
        /*01fe*/ 	.short	0x0470


	//----- nvinfo : EIATTR_SW_WAR
	.align		4
.L_36:
        /*0200*/ 	.byte	0x04, 0x36
        /*0202*/ 	.short	(.L_38 - .L_37)
.L_37:
        /*0204*/ 	.word	0x00000008
.L_38:


//--------------------- .nv.callgraph             --------------------------
	.section	.nv.callgraph,"",@"SHT_CUDA_CALLGRAPH"
	.align	4
	.sectionentsize	8
	.align		4
        /*0000*/ 	.word	0x00000000
	.align		4
        /*0004*/ 	.word	0xffffffff
	.align		4
        /*0008*/ 	.word	0x00000000
	.align		4
        /*000c*/ 	.word	0xfffffffe
	.align		4
        /*0010*/ 	.word	0x00000000
	.align		4
        /*0014*/ 	.word	0xfffffffd
	.align		4
        /*0018*/ 	.word	0x00000000
	.align		4
        /*001c*/ 	.word	0xfffffffc


//--------------------- .nv.constant4             --------------------------
	.section	.nv.constant4,"a",@progbits
	.align	8
	.align		8
.nv.constant4:
        /*0000*/ 	.dword	_ZN40_INTERNAL_0d9606c6_4_k_cu_654654e9_108504cuda3std3__45__cpo5beginE
	.align		8
        /*0008*/ 	.dword	_ZN40_INTERNAL_0d9606c6_4_k_cu_654654e9_108504cuda3std3__45__cpo3endE
	.align		8
        /*0010*/ 	.dword	_ZN40_INTERNAL_0d9606c6_4_k_cu_654654e9_108504cuda3std3__45__cpo6cbeginE
	.align		8
        /*0018*/ 	.dword	_ZN40_INTERNAL_0d9606c6_4_k_cu_654654e9_108504cuda3std3__45__cpo4cendE
	.align		8
        /*0020*/ 	.dword	_ZN40_INTERNAL_0d9606c6_4_k_cu_654654e9_108504cuda3std3__442_GLOBAL__N__0d9606c6_4_k_cu_654654e9_108506ignoreE
	.align		8
        /*0028*/ 	.dword	_ZN40_INTERNAL_0d9606c6_4_k_cu_654654e9_108504cuda3std3__419piecewise_constructE
	.align		8
        /*0030*/ 	.dword	_ZN40_INTERNAL_0d9606c6_4_k_cu_654654e9_108504cuda3std3__48in_placeE
	.align		8
        /*0038*/ 	.dword	_ZN40_INTERNAL_0d9606c6_4_k_cu_654654e9_108504cuda3std6ranges3__45__cpo4swapE
	.align		8
        /*0040*/ 	.dword	_ZN40_INTERNAL_0d9606c6_4_k_cu_654654e9_108504cuda3std6ranges3__45__cpo9iter_moveE
	.align		8
        /*0048*/ 	.dword	_ZN40_INTERNAL_0d9606c6_4_k_cu_654654e9_108504cute7productE
	.align		8
        /*0050*/ 	.dword	_ZN40_INTERNAL_0d9606c6_4_k_cu_654654e9_108504cute1_E


//--------------------- .text._ZN7cutlass13device_kernelINS_4gemm6kernel13GemmUniversalIN4cute5tupleIJiiiiEEENS1_10collective13CollectiveMmaINS1_37MainloopSm90TmaGmmaWarpSpecializedFP8ILi2ENS5_IJNS4_1CILi2EEENSA_ILi1EEESC_EEENS1_35KernelTmaWarpSpecializedCooperativeEEENS5_IJNSA_ILi128EEENSA_ILi176EEENSA_ILi256EEEEEENS_12float_e4m3_tENS5_IJlSC_lEEESK_SL_NS4_8TiledMMAINS4_8MMA_AtomIJNS4_4SM904GMMA30MMA_64x16x32_F32E4M3E4M3_SS_TNILNSP_7ScaleInE1ELSR_1EEEEEENS4_6LayoutISD_NS5_IJSC_NSA_ILi0EEESV_EEEEENS5_IJNS4_10UnderscoreESY_SY_EEEEENS4_13SM90_TMA_LOADENS4_14ComposedLayoutINS4_7SwizzleILi3ELi4ELi3EEENS4_18smem_ptr_flag_bitsILi8EEENSU_INS5_IJNSA_ILi8EEESG_EEENS5_IJSG_SC_EEEEEEEvNS4_8identityENS4_23SM90_TMA_LOAD_MULTICASTES1B_vS1C_EENS_8epilogue10collective6detail29Sm90TmaWarpSpecializedAdapterINS1G_15DefaultEpilogueISK_SL_SL_NS1F_6thread17LinearCombinationISK_Li1EffLNS1K_9ScaleType4KindE0ELNS_15FloatRoundStyleE2ESK_EENS1_15EpilogueDefaultEEEEEvvEEEEvNT_6ParamsE --------------------------
	.section	.text._ZN7cutlass13device_kernelINS_4gemm6kernel13GemmUniversalIN4cute5tupleIJiiiiEEENS1_10collective13CollectiveMmaINS1_37MainloopSm90TmaGmmaWarpSpecializedFP8ILi2ENS5_IJNS4_1CILi2EEENSA_ILi1EEESC_EEENS1_35KernelTmaWarpSpecializedCooperativeEEENS5_IJNSA_ILi128EEENSA_ILi176EEENSA_ILi256EEEEEENS_12float_e4m3_tENS5_IJlSC_lEEESK_SL_NS4_8TiledMMAINS4_8MMA_AtomIJNS4_4SM904GMMA30MMA_64x16x32_F32E4M3E4M3_SS_TNILNSP_7ScaleInE1ELSR_1EEEEEENS4_6LayoutISD_NS5_IJSC_NSA_ILi0EEESV_EEEEENS5_IJNS4_10UnderscoreESY_SY_EEEEENS4_13SM90_TMA_LOADENS4_14ComposedLayoutINS4_7SwizzleILi3ELi4ELi3EEENS4_18smem_ptr_flag_bitsILi8EEENSU_INS5_IJNSA_ILi8EEESG_EEENS5_IJSG_SC_EEEEEEEvNS4_8identityENS4_23SM90_TMA_LOAD_MULTICASTES1B_vS1C_EENS_8epilogue10collective6detail29Sm90TmaWarpSpecializedAdapterINS1G_15DefaultEpilogueISK_SL_SL_NS1F_6thread17LinearCombinationISK_Li1EffLNS1K_9ScaleType4KindE0ELNS_15FloatRoundStyleE2ESK_EENS1_15EpilogueDefaultEEEEEvvEEEEvNT_6ParamsE,"ax",@progbits
	.align	128
.text._ZN7cutlass13device_kernelINS_4gemm6kernel13GemmUniversalIN4cute5tupleIJiiiiEEENS1_10collective13CollectiveMmaINS1_37MainloopSm90TmaGmmaWarpSpecializedFP8ILi2ENS5_IJNS4_1CILi2EEENSA_ILi1EEESC_EEENS1_35KernelTmaWarpSpecializedCooperativeEEENS5_IJNSA_ILi128EEENSA_ILi176EEENSA_ILi256EEEEEENS_12float_e4m3_tENS5_IJlSC_lEEESK_SL_NS4_8TiledMMAINS4_8MMA_AtomIJNS4_4SM904GMMA30MMA_64x16x32_F32E4M3E4M3_SS_TNILNSP_7ScaleInE1ELSR_1EEEEEENS4_6LayoutISD_NS5_IJSC_NSA_ILi0EEESV_EEEEENS5_IJNS4_10UnderscoreESY_SY_EEEEENS4_13SM90_TMA_LOADENS4_14ComposedLayoutINS4_7SwizzleILi3ELi4ELi3EEENS4_18smem_ptr_flag_bitsILi8EEENSU_INS5_IJNSA_ILi8EEESG_EEENS5_IJSG_SC_EEEEEEEvNS4_8identityENS4_23SM90_TMA_LOAD_MULTICASTES1B_vS1C_EENS_8epilogue10collective6detail29Sm90TmaWarpSpecializedAdapterINS1G_15DefaultEpilogueISK_SL_SL_NS1F_6thread17LinearCombinationISK_Li1EffLNS1K_9ScaleType4KindE0ELNS_15FloatRoundStyleE2ESK_EENS1_15EpilogueDefaultEEEEEvvEEEEvNT_6ParamsE:
        .type           _ZN7cutlass13device_kernelINS_4gemm6kernel13GemmUniversalIN4cute5tupleIJiiiiEEENS1_10collective13CollectiveMmaINS1_37MainloopSm90TmaGmmaWarpSpecializedFP8ILi2ENS5_IJNS4_1CILi2EEENSA_ILi1EEESC_EEENS1_35KernelTmaWarpSpecializedCooperativeEEENS5_IJNSA_ILi128EEENSA_ILi176EEENSA_ILi256EEEEEENS_12float_e4m3_tENS5_IJlSC_lEEESK_SL_NS4_8TiledMMAINS4_8MMA_AtomIJNS4_4SM904GMMA30MMA_64x16x32_F32E4M3E4M3_SS_TNILNSP_7ScaleInE1ELSR_1EEEEEENS4_6LayoutISD_NS5_IJSC_NSA_ILi0EEESV_EEEEENS5_IJNS4_10UnderscoreESY_SY_EEEEENS4_13SM90_TMA_LOADENS4_14ComposedLayoutINS4_7SwizzleILi3ELi4ELi3EEENS4_18smem_ptr_flag_bitsILi8EEENSU_INS5_IJNSA_ILi8EEESG_EEENS5_IJSG_SC_EEEEEEEvNS4_8identityENS4_23SM90_TMA_LOAD_MULTICASTES1B_vS1C_EENS_8epilogue10collective6detail29Sm90TmaWarpSpecializedAdapterINS1G_15DefaultEpilogueISK_SL_SL_NS1F_6thread17LinearCombinationISK_Li1EffLNS1K_9ScaleType4KindE0ELNS_15FloatRoundStyleE2ESK_EENS1_15EpilogueDefaultEEEEEvvEEEEvNT_6ParamsE,@function
        .size           _ZN7cutlass13device_kernelINS_4gemm6kernel13GemmUniversalIN4cute5tupleIJiiiiEEENS1_10collective13CollectiveMmaINS1_37MainloopSm90TmaGmmaWarpSpecializedFP8ILi2ENS5_IJNS4_1CILi2EEENSA_ILi1EEESC_EEENS1_35KernelTmaWarpSpecializedCooperativeEEENS5_IJNSA_ILi128EEENSA_ILi176EEENSA_ILi256EEEEEENS_12float_e4m3_tENS5_IJlSC_lEEESK_SL_NS4_8TiledMMAINS4_8MMA_AtomIJNS4_4SM904GMMA30MMA_64x16x32_F32E4M3E4M3_SS_TNILNSP_7ScaleInE1ELSR_1EEEEEENS4_6LayoutISD_NS5_IJSC_NSA_ILi0EEESV_EEEEENS5_IJNS4_10UnderscoreESY_SY_EEEEENS4_13SM90_TMA_LOADENS4_14ComposedLayoutINS4_7SwizzleILi3ELi4ELi3EEENS4_18smem_ptr_flag_bitsILi8EEENSU_INS5_IJNSA_ILi8EEESG_EEENS5_IJSG_SC_EEEEEEEvNS4_8identityENS4_23SM90_TMA_LOAD_MULTICASTES1B_vS1C_EENS_8epilogue10collective6detail29Sm90TmaWarpSpecializedAdapterINS1G_15DefaultEpilogueISK_SL_SL_NS1F_6thread17LinearCombinationISK_Li1EffLNS1K_9ScaleType4KindE0ELNS_15FloatRoundStyleE2ESK_EENS1_15EpilogueDefaultEEEEEvvEEEEvNT_6ParamsE,(.L_x_248 - _ZN7cutlass13device_kernelINS_4gemm6kernel13GemmUniversalIN4cute5tupleIJiiiiEEENS1_10collective13CollectiveMmaINS1_37MainloopSm90TmaGmmaWarpSpecializedFP8ILi2ENS5_IJNS4_1CILi2EEENSA_ILi1EEESC_EEENS1_35KernelTmaWarpSpecializedCooperativeEEENS5_IJNSA_ILi128EEENSA_ILi176EEENSA_ILi256EEEEEENS_12float_e4m3_tENS5_IJlSC_lEEESK_SL_NS4_8TiledMMAINS4_8MMA_AtomIJNS4_4SM904GMMA30MMA_64x16x32_F32E4M3E4M3_SS_TNILNSP_7ScaleInE1ELSR_1EEEEEENS4_6LayoutISD_NS5_IJSC_NSA_ILi0EEESV_EEEEENS5_IJNS4_10UnderscoreESY_SY_EEEEENS4_13SM90_TMA_LOADENS4_14ComposedLayoutINS4_7SwizzleILi3ELi4ELi3EEENS4_18smem_ptr_flag_bitsILi8EEENSU_INS5_IJNSA_ILi8EEESG_EEENS5_IJSG_SC_EEEEEEEvNS4_8identityENS4_23SM90_TMA_LOAD_MULTICASTES1B_vS1C_EENS_8epilogue10collective6detail29Sm90TmaWarpSpecializedAdapterINS1G_15DefaultEpilogueISK_SL_SL_NS1F_6thread17LinearCombinationISK_Li1EffLNS1K_9ScaleType4KindE0ELNS_15FloatRoundStyleE2ESK_EENS1_15EpilogueDefaultEEEEEvvEEEEvNT_6ParamsE)
        .other          _ZN7cutlass13device_kernelINS_4gemm6kernel13GemmUniversalIN4cute5tupleIJiiiiEEENS1_10collective13CollectiveMmaINS1_37MainloopSm90TmaGmmaWarpSpecializedFP8ILi2ENS5_IJNS4_1CILi2EEENSA_ILi1EEESC_EEENS1_35KernelTmaWarpSpecializedCooperativeEEENS5_IJNSA_ILi128EEENSA_ILi176EEENSA_ILi256EEEEEENS_12float_e4m3_tENS5_IJlSC_lEEESK_SL_NS4_8TiledMMAINS4_8MMA_AtomIJNS4_4SM904GMMA30MMA_64x16x32_F32E4M3E4M3_SS_TNILNSP_7ScaleInE1ELSR_1EEEEEENS4_6LayoutISD_NS5_IJSC_NSA_ILi0EEESV_EEEEENS5_IJNS4_10UnderscoreESY_SY_EEEEENS4_13SM90_TMA_LOADENS4_14ComposedLayoutINS4_7SwizzleILi3ELi4ELi3EEENS4_18smem_ptr_flag_bitsILi8EEENSU_INS5_IJNSA_ILi8EEESG_EEENS5_IJSG_SC_EEEEEEEvNS4_8identityENS4_23SM90_TMA_LOAD_MULTICASTES1B_vS1C_EENS_8epilogue10collective6detail29Sm90TmaWarpSpecializedAdapterINS1G_15DefaultEpilogueISK_SL_SL_NS1F_6thread17LinearCombinationISK_Li1EffLNS1K_9ScaleType4KindE0ELNS_15FloatRoundStyleE2ESK_EENS1_15EpilogueDefaultEEEEEvvEEEEvNT_6ParamsE,@"STO_CUDA_ENTRY STV_DEFAULT"
_ZN7cutlass13device_kernelINS_4gemm6kernel13GemmUniversalIN4cute5tupleIJiiiiEEENS1_10collective13CollectiveMmaINS1_37MainloopSm90TmaGmmaWarpSpecializedFP8ILi2ENS5_IJNS4_1CILi2EEENSA_ILi1EEESC_EEENS1_35KernelTmaWarpSpecializedCooperativeEEENS5_IJNSA_ILi128EEENSA_ILi176EEENSA_ILi256EEEEEENS_12float_e4m3_tENS5_IJlSC_lEEESK_SL_NS4_8TiledMMAINS4_8MMA_AtomIJNS4_4SM904GMMA30MMA_64x16x32_F32E4M3E4M3_SS_TNILNSP_7ScaleInE1ELSR_1EEEEEENS4_6LayoutISD_NS5_IJSC_NSA_ILi0EEESV_EEEEENS5_IJNS4_10UnderscoreESY_SY_EEEEENS4_13SM90_TMA_LOADENS4_14ComposedLayoutINS4_7SwizzleILi3ELi4ELi3EEENS4_18smem_ptr_flag_bitsILi8EEENSU_INS5_IJNSA_ILi8EEESG_EEENS5_IJSG_SC_EEEEEEEvNS4_8identityENS4_23SM90_TMA_LOAD_MULTICASTES1B_vS1C_EENS_8epilogue10collective6detail29Sm90TmaWarpSpecializedAdapterINS1G_15DefaultEpilogueISK_SL_SL_NS1F_6thread17LinearCombinationISK_Li1EffLNS1K_9ScaleType4KindE0ELNS_15FloatRoundStyleE2ESK_EENS1_15EpilogueDefaultEEEEEvvEEEEvNT_6ParamsE:
[----:B------:R-:W-:Y:S01]  /*0000*/  LDC R1, c[0x0][0x28] ;  /* 0x00000a00ff017b82 */ /* 0x000fe20000000800 */
[----:B------:R-:W0:Y:S01]  /*0010*/  S2R R0, SR_TID.X ;  /* 0x0000000000007919 */ /* 0x000e220000002100 */
[----:B------:R-:W-:Y:S01]  /*0020*/  ELECT P0, URZ, PT ;  /* 0x00000000003f782f */ /* 0x000fe20003800000 */
[----:B------:R-:W-:Y:S01]  /*0030*/  BSSY B0, `(.L_x_0) ;  /* 0x000000f000007945 */ /* 0x000fe20003800000 */
[--C-:B0-----:R-:W-:Y:S02]  /*0040*/  SHF.R.U32.HI R2, RZ, 0x5, R0.reuse ;  /* 0x00000005ff027819 */ /* 0x101fe40000011600 */
[----:B------:R-:W-:-:S03]  /*0050*/  SHF.R.U32.HI R3, RZ, 0x7, R0 ;  /* 0x00000007ff037819 */ /* 0x000fc60000011600 */
[----:B------:R-:W0:Y:S04]  /*0060*/  SHFL.IDX PT, R7, R2, RZ, 0x1f ;  /* 0x00001fff02077589 */ /* 0x000e2800000e0000 */
[----:B------:R-:W1:Y:S01]  /*0070*/  SHFL.IDX PT, R3, R3, RZ, 0x1f ;  /* 0x00001fff03037589 */ /* 0x000e6200000e0000 */
[----:B0-----:R-:W-:-:S13]  /*0080*/  ISETP.NE.OR P0, PT, R7, RZ, !P0 ;  /* 0x000000ff0700720c */ /* 0x001fda0004705670 */
[----:B-1----:R-:W-:Y:S05]  /*0090*/  @P0 BRA `(.L_x_1) ;  /* 0x0000000000200947 */ /* 0x002fea0003800000 */
[----:B------:R-:W-:Y:S02]  /*00a0*/  ULDC.64 UR4, c[0x0][0x198] ;  /* 0x0000660000047ab9 */ /* 0x000fe40000000a00 */
[----:B------:R-:W-:Y:S02]  /*00b0*/  UIADD3 UR6, UP0, UR4, 0xf0, URZ ;  /* 0x000000f004067890 */ /* 0x000fe4000ff1e03f */
[----:B------:R-:W-:Y:S02]  /*00c0*/  UIADD3 UR4, UP1, UR4, 0x1f0, URZ ;  /* 0x000001f004047890 */ /* 0x000fe4000ff3e03f */
[----:B------:R-:W-:Y:S02]  /*00d0*/  UIADD3.X UR7, URZ, UR5, URZ, UP0, !UPT ;  /* 0x000000053f077290 */ /* 0x000fe400087fe43f */
[----:B------:R-:W-:-:S07]  /*00e0*/  UIADD3.X UR5, URZ, UR5, URZ, UP1, !UPT ;  /* 0x000000053f057290 */ /* 0x000fce0008ffe43f */
[----:B------:R0:W-:Y:S02]  /*00f0*/  UTMACCTL.PF [UR6] ;  /* 0x00000000060079b9 */ /* 0x0001e40008040000 */
[----:B------:R0:W-:Y:S02]  /*0100*/  UTMACCTL.PF [UR4] ;  /* 0x00000000040079b9 */ /* 0x0001e40008040000 */
[----:B0-----:R-:W-:Y:S01]  /*0110*/  NOP ;  /* 0x0000000000007918 */ /* 0x001fe20000000000 */
.L_x_1:
[----:B------:R-:W-:Y:S05]  /*0120*/  BSYNC B0 ;  /* 0x0000000000007941 */ /* 0x000fea0003800000 */
.L_x_0:
[----:B------:R-:W0:Y:S02]  /*0130*/  SHFL.IDX PT, R4, R2, RZ, 0x1f ;  /* 0x00001fff02047589 */ /* 0x000e2400000e0000 */
[----:B0-----:R-:W-:-:S13]  /*0140*/  ISETP.NE.AND P0, PT, R4, RZ, PT ;  /* 0x000000ff0400720c */ /* 0x001fda0003f05270 */
[----:B------:R-:W-:Y:S05]  /*0150*/  @P0 BRA `(.L_x_2) ;  /* 0x0000000000480947 */ /* 0x000fea0003800000 */
[----:B------:R-:W0:Y:S01]  /*0160*/  S2UR UR8, SR_CgaCtaId ;  /* 0x00000000000879c3 */ /* 0x000e220000008800 */
[----:B------:R-:W-:Y:S01]  /*0170*/  UMOV UR4, 0x400 ;  /* 0x0000040000047882 */ /* 0x000fe20000000000 */
[----:B------:R-:W-:Y:S01]  /*0180*/  UMOV UR5, 0x1 ;  /* 0x0000000100057882 */ /* 0x000fe20000000000 */
[----:B------:R-:W-:Y:S01]  /*0190*/  UMOV UR6, 0x4 ;  /* 0x0000000400067882 */ /* 0x000fe20000000000 */
[----:B------:R-:W-:Y:S01]  /*01a0*/  ELECT P0, URZ, PT ;  /* 0x00000000003f782f */ /* 0x000fe20003800000 */
[----:B------:R-:W-:-:S04]  /*01b0*/  UIADD3 UR6, -UR6, 0x100000, URZ ;  /* 0x0010000006067890 */ /* 0x000fc8000fffe13f */
[----:B------:R-:W-:Y:S02]  /*01c0*/  USHF.L.U32 UR7, UR6, 0xb, URZ ;  /* 0x0000000b06077899 */ /* 0x000fe4000800063f */
[----:B------:R-:W-:Y:S02]  /*01d0*/  USHF.L.U32 UR6, UR6, 0x1, URZ ;  /* 0x0000000106067899 */ /* 0x000fe4000800063f */
[----:B0-----:R-:W-:Y:S02]  /*01e0*/  ULEA UR8, UR8, UR4, 0x18 ;  /* 0x0000000408087291 */ /* 0x001fe4000f8ec03f */
[----:B------:R-:W-:-:S04]  /*01f0*/  UIADD3 UR4, -UR5, 0x100000, URZ ;  /* 0x0010000005047890 */ /* 0x000fc8000fffe13f */
[----:B------:R-:W-:Y:S02]  /*0200*/  USHF.L.U32 UR5, UR4, 0xb, URZ ;  /* 0x0000000b04057899 */ /* 0x000fe4000800063f */
[----:B------:R-:W-:Y:S01]  /*0210*/  USHF.L.U32 UR4, UR4, 0x1, URZ ;  /* 0x0000000104047899 */ /* 0x000fe2000800063f */
[----:B------:R-:W0:Y:S11]  /*0220*/  FENCE.VIEW.ASYNC.S ;  /* 0x00000000000073c6 */ /* 0x000e360000000000 */
[----:B0-----:R0:W1:Y:S01]  /*0230*/  SYNCS.EXCH.64 URZ, [UR8], UR4 ;  /* 0x00000004083f75b2 */ /* 0x0010620008000100 */
[----:B------:R0:W2:Y:S01]  /*0240*/  SYNCS.EXCH.64 URZ, [UR8+0x10], UR6 ;  /* 0x00001006083f75b2 */ /* 0x0000a20008000100 */
[----:B------:R0:W3:Y:S01]  /*0250*/  SYNCS.EXCH.64 URZ, [UR8+0x8], UR4 ;  /* 0x00000804083f75b2 */ /* 0x0000e20008000100 */
[----:B------:R0:W4:Y:S01]  /*0260*/  SYNCS.EXCH.64 URZ, [UR8+0x18], UR6 ;  /* 0x00001806083f75b2 */ /* 0x0001220008000100 */
[----:B------:R-:W-:Y:S01]  /*0270*/  NOP ;  /* 0x0000000000007918 */ /* 0x000fe20000000000 */
.L_x_2:
[----:B------:R-:W-:Y:S01]  /*0280*/  SHF.R.S32.HI R5, RZ, 0x1f, R0 ;  /* 0x0000001fff057819 */ /* 0x000fe20000011400 */
[----:B------:R-:W5:Y:S01]  /*0290*/  SHFL.IDX PT, R2, R2, RZ, 0x1f ;  /* 0x00001fff02027589 */ /* 0x000f6200000e0000 */
[----:B0-----:R-:W0:Y:S01]  /*02a0*/  S2UR UR8, SR_CTAID.X ;  /* 0x00000000000879c3 */ /* 0x001e220000002500 */
[----:B------:R-:W-:Y:S02]  /*02b0*/  ELECT P0, URZ, PT ;  /* 0x00000000003f782f */ /* 0x000fe40003800000 */
[----:B------:R-:W-:Y:S01]  /*02c0*/  LEA.HI R5, R5, R0, RZ, 0x7 ;  /* 0x0000000005057211 */ /* 0x000fe200078f38ff */
[----:B------:R-:W1:Y:S01]  /*02d0*/  S2R R10, SR_CTAID.Y ;  /* 0x00000000000a7919 */ /* 0x000e620000002600 */
[----:B------:R-:W-:Y:S01]  /*02e0*/  SHF.R.S32.HI R13, RZ, 0x1f, R4 ;  /* 0x0000001fff0d7819 */ /* 0x000fe20000011404 */
[----:B------:R-:W-:Y:S01]  /*02f0*/  ULDC UR4, c[0x0][0x150] ;  /* 0x0000540000047ab9 */ /* 0x000fe20000000800 */
[----:B------:R-:W-:Y:S01]  /*0300*/  LOP3.LUT R5, R5, 0xffffff80, RZ, 0xc0, !PT ;  /* 0xffffff8005057812 */ /* 0x000fe200078ec0ff */
[----:B------:R-:W-:Y:S01]  /*0310*/  VIADD R16, R3, 0xffffffff ;  /* 0xffffffff03107836 */ /* 0x000fe20000000000 */
[----:B------:R-:W-:Y:S01]  /*0320*/  LEA.HI R13, R13, R4, RZ, 0x2 ;  /* 0x000000040d0d7211 */ /* 0x000fe200078f10ff */
[----:B------:R-:W2:Y:S01]  /*0330*/  LDC R12, c[0x0][0x144] ;  /* 0x00005100ff0c7b82 */ /* 0x000ea20000000800 */
[----:B------:R-:W-:Y:S01]  /*0340*/  NOP ;  /* 0x0000000000007918 */ /* 0x000fe20000000000 */
[----:B------:R-:W-:Y:S01]  /*0350*/  IMAD.IADD R5, R0, 0x1, -R5 ;  /* 0x0000000100057824 */ /* 0x000fe200078e0a05 */
[----:B------:R-:W-:Y:S01]  /*0360*/  LOP3.LUT R13, R13, 0x3ffffffc, RZ, 0xc0, !PT ;  /* 0x3ffffffc0d0d7812 */ /* 0x000fe200078ec0ff */
[----:B------:R-:W-:Y:S01]  /*0370*/  NOP ;  /* 0x0000000000007918 */ /* 0x000fe20000000000 */
[----:B------:R-:W-:-:S02]  /*0380*/  ISETP.GE.U32.AND P6, PT, R16, 0x2, PT ;  /* 0x000000021000780c */ /* 0x000fc40003fc6070 */
[----:B------:R-:W-:Y:S01]  /*0390*/  SHF.R.S32.HI R6, RZ, 0x1f, R5 ;  /* 0x0000001fff067819 */ /* 0x000fe20000011405 */
[----:B------:R-:W-:Y:S01]  /*03a0*/  IMAD.IADD R4, R4, 0x1, -R13 ;  /* 0x0000000104047824 */ /* 0x000fe200078e0a0d */
[----:B------:R-:W3:Y:S01]  /*03b0*/  LDC R14, c[0x0][0x140] ;  /* 0x00005000ff0e7b82 */ /* 0x000ee20000000800 */
[----:B------:R-:W-:Y:S02]  /*03c0*/  ISETP.NE.AND P4, PT, R3, RZ, PT ;  /* 0x000000ff0300720c */ /* 0x000fe40003f85270 */
[----:B------:R-:W-:Y:S02]  /*03d0*/  LEA.HI R6, R6, R5, RZ, 0x3 ;  /* 0x0000000506067211 */ /* 0x000fe400078f18ff */
[----:B-----5:R-:W-:Y:S02]  /*03e0*/  ISETP.NE.OR P0, PT, R2, RZ, !P0 ;  /* 0x000000ff0200720c */ /* 0x020fe40004705670 */
[--C-:B------:R-:W-:Y:S01]  /*03f0*/  SHF.R.S32.HI R2, RZ, 0x3, R6.reuse ;  /* 0x00000003ff027819 */ /* 0x100fe20000011406 */
[----:B------:R-:W5:Y:S01]  /*0400*/  LDC R13, c[0x0][0x148] ;  /* 0x00005200ff0d7b82 */ /* 0x000f620000000800 */
[----:B------:R-:W-:-:S02]  /*0410*/  SHF.R.S32.HI R9, RZ, 0x1f, R6 ;  /* 0x0000001fff097819 */ /* 0x000fc40000011406 */
[----:B0-----:R-:W-:Y:S02]  /*0420*/  I2FP.F32.U32 R6, UR8 ;  /* 0x0000000800067c45 */ /* 0x001fe40008201000 */
[----:B------:R-:W-:-:S03]  /*0430*/  LEA.HI R9, R9, R2, RZ, 0x2 ;  /* 0x0000000209097211 */ /* 0x000fc600078f10ff */
[----:B------:R-:W-:Y:S01]  /*0440*/  FMUL R6, R6, UR4 ;  /* 0x0000000406067c20 */ /* 0x000fe20008400000 */
[----:B------:R-:W-:Y:S01]  /*0450*/  LOP3.LUT R9, R9, 0xfffffffc, RZ, 0xc0, !PT ;  /* 0xfffffffc09097812 */ /* 0x000fe200078ec0ff */
[----:B------:R-:W-:Y:S01]  /*0460*/  VOTEU.ALL UP0, P0 ;  /* 0x00000000003f7886 */ /* 0x000fe20000000000 */
[----:B-1----:R-:W-:Y:S01]  /*0470*/  I2FP.F32.U32 R8, R10 ;  /* 0x0000000a00087245 */ /* 0x002fe20000201000 */
[----:B------:R-:W-:Y:S01]  /*0480*/  ULDC UR4, c[0x0][0x154] ;  /* 0x0000550000047ab9 */ /* 0x000fe20000000800 */
[----:B------:R-:W-:Y:S01]  /*0490*/  VOTEU.ALL UP1, P0 ;  /* 0x00000000003f7886 */ /* 0x000fe20000020000 */
[----:B------:R-:W0:Y:S01]  /*04a0*/  F2I.U32.TRUNC.NTZ R6, R6 ;  /* 0x0000000600067305 */ /* 0x000e22000020f000 */
[----:B------:R-:W-:Y:S01]  /*04b0*/  IMAD.IADD R9, R2, 0x1, -R9 ;  /* 0x0000000102097824 */ /* 0x000fe200078e0a09 */
[----:B------:R-:W1:Y:S01]  /*04c0*/  @!UP0 S2UR UR7, SR_CgaCtaId ;  /* 0x00000000000789c3 */ /* 0x000e620000008800 */
[----:B------:R-:W-:Y:S01]  /*04d0*/  FMUL R8, R8, UR4 ;  /* 0x0000000408087c20 */ /* 0x000fe20008400000 */
[----:B------:R-:W-:Y:S01]  /*04e0*/  UMOV UR4, 0x20 ;  /* 0x0000002000047882 */ /* 0x000fe20000000000 */
[----:B------:R-:W-:Y:S01]  /*04f0*/  IMAD R4, R4, 0x4, R9 ;  /* 0x0000000404047824 */ /* 0x000fe200078e0209 */
[----:B------:R-:W-:Y:S01]  /*0500*/  @!UP0 UMOV UR6, 0x400 ;  /* 0x0000040000068882 */ /* 0x000fe20000000000 */
[----:B------:R-:W-:-:S04]  /*0510*/  @!UP0 UIADD3 UR4, -UR4, 0x100000, URZ ;  /* 0x0010000004048890 */ /* 0x000fc8000fffe13f */
[----:B------:R-:W-:Y:S02]  /*0520*/  @!UP0 USHF.L.U32 UR5, UR4, 0xb, URZ ;  /* 0x0000000b04058899 */ /* 0x000fe4000800063f */
[----:B------:R-:W-:Y:S01]  /*0530*/  @!UP0 USHF.L.U32 UR4, UR4, 0x1, URZ ;  /* 0x0000000104048899 */ /* 0x000fe2000800063f */
[----:B---3--:R-:W-:Y:S01]  /*0540*/  ISETP.EQ.U32.AND P2, PT, R14, 0x1, PT ;  /* 0x000000010e00780c */ /* 0x008fe20003f42070 */
[----:B------:R-:W3:Y:S01]  /*0550*/  F2I.U32.TRUNC.NTZ R8, R8 ;  /* 0x0000000800087305 */ /* 0x000ee2000020f000 */
[----:B------:R-:W-:-:S04]  /*0560*/  LEA.HI R2, R4, R4, RZ, 0x1 ;  /* 0x0000000404027211 */ /* 0x000fc800078f08ff */
[----:B------:R-:W-:Y:S01]  /*0570*/  LOP3.LUT R9, R2, 0xfffffffe, RZ, 0xc0, !PT ;  /* 0xfffffffe02097812 */ /* 0x000fe200078ec0ff */
[----:B0-----:R-:W-:Y:S01]  /*0580*/  IMAD.MOV R15, RZ, RZ, -R6 ;  /* 0x000000ffff0f7224 */ /* 0x001fe200078e0a06 */
[----:B------:R-:W-:-:S03]  /*0590*/  SHF.R.S32.HI R2, RZ, 0x1f, R7 ;  /* 0x0000001fff027819 */ /* 0x000fc60000011407 */
[----:B--2---:R-:W-:Y:S01]  /*05a0*/  IMAD R12, R12, R15, UR8 ;  /* 0x000000080c0c7e24 */ /* 0x004fe2000f8e020f */
[----:B------:R-:W-:Y:S01]  /*05b0*/  LEA.HI R2, R2, R7, RZ, 0x2 ;  /* 0x0000000702027211 */ /* 0x000fe200078f10ff */
[----:B------:R-:W-:-:S03]  /*05c0*/  IMAD.IADD R9, R4, 0x1, -R9 ;  /* 0x0000000104097824 */ /* 0x000fc600078e0a09 */
[----:B------:R-:W-:Y:S01]  /*05d0*/  LOP3.LUT R2, R2, 0xfffffffc, RZ, 0xc0, !PT ;  /* 0xfffffffc02027812 */ /* 0x000fe200078ec0ff */
[----:B---3--:R-:W-:Y:S01]  /*05e0*/  IMAD.MOV R20, RZ, RZ, -R8 ;  /* 0x000000ffff147224 */ /* 0x008fe200078e0a08 */
[----:B------:R-:W-:Y:S01]  /*05f0*/  ISETP.NE.AND P3, PT, R9, R12, PT ;  /* 0x0000000c0900720c */ /* 0x000fe20003f65270 */
[C---:B------:R-:W-:Y:S01]  /*0600*/  IMAD.SHL.U32 R9, R4.reuse, 0x4, RZ ;  /* 0x0000000404097824 */ /* 0x040fe200078e00ff */
[----:B-1----:R-:W-:Y:S01]  /*0610*/  @!UP0 ULEA UR6, UR7, UR6, 0x18 ;  /* 0x0000000607068291 */ /* 0x002fe2000f8ec03f */
[----:B------:R-:W-:Y:S01]  /*0620*/  IMAD.IADD R7, R7, 0x1, -R2 ;  /* 0x0000000107077824 */ /* 0x000fe200078e0a02 */
[----:B------:R-:W-:Y:S01]  /*0630*/  VOTEU.ALL UP0, P0 ;  /* 0x00000000003f7886 */ /* 0x000fe20000000000 */
[----:B------:R-:W-:Y:S01]  /*0640*/  LOP3.LUT P0, RZ, R5, 0x7, RZ, 0xc0, !PT ;  /* 0x0000000705ff7812 */ /* 0x000fe2000780c0ff */
[----:B------:R-:W-:Y:S01]  /*0650*/  IMAD.MOV.U32 R5, RZ, RZ, 0x1 ;  /* 0x00000001ff057424 */ /* 0x000fe200078e00ff */
[----:B------:R-:W-:Y:S01]  /*0660*/  LOP3.LUT R6, R4, 0xc, R9, 0x78, !PT ;  /* 0x0000000c04067812 */ /* 0x000fe200078e7809 */
[----:B-----5:R-:W-:Y:S01]  /*0670*/  IMAD R9, R13, R20, R10 ;  /* 0x000000140d097224 */ /* 0x020fe200078e020a */
[----:B------:R-:W-:-:S02]  /*0680*/  ISETP.NE.AND P1, PT, R7, 0x3, PT ;  /* 0x000000030700780c */ /* 0x000fc40003f25270 */
[C---:B------:R-:W-:Y:S02]  /*0690*/  ISETP.LT.U32.AND P0, PT, R6.reuse, 0x2, !P0 ;  /* 0x000000020600780c */ /* 0x040fe40004701070 */
[----:B------:R-:W-:Y:S01]  /*06a0*/  @P3 LEA.HI R2, R6, R6, RZ, 0x1 ;  /* 0x0000000606023211 */ /* 0x000fe200078f08ff */
[----:B------:R-:W0:Y:S02]  /*06b0*/  FENCE.VIEW.ASYNC.S ;  /* 0x00000000000073c6 */ /* 0x000e240000000000 */
[----:B0-----:R0:W1:Y:S01]  /*06c0*/  @!UP0 SYNCS.EXCH.64 URZ, [UR6+0x30], UR4 ;  /* 0x00003004063f85b2 */ /* 0x0010620008000100 */
[----:B------:R-:W-:Y:S02]  /*06d0*/  ISETP.EQ.OR P1, PT, R7, RZ, !P1 ;  /* 0x000000ff0700720c */ /* 0x000fe40004f22670 */
[----:B------:R-:W-:Y:S02]  /*06e0*/  @P3 SHF.R.S32.HI R2, RZ, 0x1, R2 ;  /* 0x00000001ff023819 */ /* 0x000fe40000011402 */
[----:B------:R-:W-:-:S02]  /*06f0*/  ISETP.EQ.AND P1, PT, R3, RZ, P1 ;  /* 0x000000ff0300720c */ /* 0x000fc40000f22270 */
[----:B------:R-:W-:Y:S02]  /*0700*/  @P3 ISETP.NE.AND P5, PT, R2, R9, PT ;  /* 0x000000090200320c */ /* 0x000fe40003fa5270 */
[----:B------:R-:W-:Y:S02]  /*0710*/  SEL R2, RZ, 0x1, !P0 ;  /* 0x00000001ff027807 */ /* 0x000fe40004000000 */
[----:B------:R-:W-:Y:S02]  /*0720*/  @P3 SEL R5, RZ, 0x1, P5 ;  /* 0x00000001ff053807 */ /* 0x000fe40002800000 */
[----:B------:R-:W-:Y:S02]  /*0730*/  SEL R4, RZ, 0x1, !P1 ;  /* 0x00000001ff047807 */ /* 0x000fe40004800000 */
[----:B------:R-:W-:Y:S01]  /*0740*/  LOP3.LUT R5, R5, R2, RZ, 0xc0, !PT ;  /* 0x0000000205057212 */ /* 0x000fe200078ec0ff */
[----:B------:R0:W2:Y:S01]  /*0750*/  @!UP1 SYNCS.EXCH.64 URZ, [UR6+0x38], UR4 ;  /* 0x00003804063f95b2 */ /* 0x0000a20008000100 */
[----:B------:R-:W-:Y:S01]  /*0760*/  SEL R4, R4, 0x2, P6 ;  /* 0x0000000204047807 */ /* 0x000fe20003000000 */
[----:B------:R-:W-:Y:S01]  /*0770*/  NOP ;  /* 0x0000000000007918 */ /* 0x000fe20000000000 */
[----:B------:R-:W-:Y:S05]  /*0780*/  @!P2 BRA `(.L_x_3) ;  /* 0x000000000008a947 */ /* 0x000fea0003800000 */
[----:B-12-4-:R-:W-:Y:S01]  /*0790*/  UCGABAR_ARV ;  /* 0x00000000000079c7 */ /* 0x016fe20008000000 */
[----:B------:R-:W-:Y:S05]  /*07a0*/  BRA `(.L_x_4) ;  /* 0x0000000000047947 */ /* 0x000fea0003800000 */
.L_x_3:
[----:B-12-4-:R-:W-:Y:S01]  /*07b0*/  NOP ;  /* 0x0000000000007918 */ /* 0x016fe20000000000 */
.L_x_4:
[----:B------:R-:W1:Y:S01]  /*07c0*/  LDC R2, c[0x0][0x65c] ;  /* 0x00019700ff027b82 */ /* 0x000e620000000800 */
[----:B------:R-:W-:Y:S01]  /*07d0*/  IMAD.MOV.U32 R3, RZ, RZ, RZ ;  /* 0x000000ffff037224 */ /* 0x000fe200078e00ff */
[----:B-1----:R-:W-:Y:S01]  /*07e0*/  ISETP.NE.AND P3, PT, R2, 0x1, PT ;  /* 0x000000010200780c */ /* 0x002fe20003f65270 */
[----:B------:R-:W-:-:S12]  /*07f0*/  IMAD.U32 R2, RZ, RZ, UR8 ;  /* 0x00000008ff027e24 */ /* 0x000fd8000f8e00ff */
[----:B------:R-:W1:Y:S01]  /*0800*/  @P3 LDC R15, c[0x0][0x10] ;  /* 0x00000400ff0f3b82 */ /* 0x000e620000000800 */
[----:B------:R-:W-:Y:S02]  /*0810*/  @P3 IMAD.MOV.U32 R11, RZ, RZ, RZ ;  /* 0x000000ffff0b3224 */ /* 0x000fe400078e00ff */
[----:B------:R-:W-:-:S05]  /*0820*/  @P3 IMAD.MOV.U32 R17, RZ, RZ, RZ ;  /* 0x000000ffff113224 */ /* 0x000fca00078e00ff */
[----:B------:R-:W2:Y:S01]  /*0830*/  @!P3 LDC R9, c[0x0][0xc] ;  /* 0x00000300ff09bb82 */ /* 0x000ea20000000800 */
[----:B-1----:R-:W-:-:S04]  /*0840*/  @P3 IMAD.WIDE.U32 R14, R15, UR8, R10 ;  /* 0x000000080f0e3c25 */ /* 0x002fc8000f8e000a */
[----:B--2---:R-:W-:-:S04]  /*0850*/  @!P3 IMAD.WIDE.U32 R8, R10, R9, R2 ;  /* 0x000000090a08b225 */ /* 0x004fc800078e0002 */
[----:B------:R-:W-:Y:S02]  /*0860*/  @P3 IMAD.MOV.U32 R2, RZ, RZ, R14 ;  /* 0x000000ffff023224 */ /* 0x000fe400078e000e */
[----:B------:R-:W-:Y:S02]  /*0870*/  @P3 IMAD.IADD R3, R15, 0x1, R17 ;  /* 0x000000010f033824 */ /* 0x000fe400078e0211 */
[----:B------:R-:W-:Y:S02]  /*0880*/  @!P3 IMAD.MOV.U32 R2, RZ, RZ, R8 ;  /* 0x000000ffff02b224 */ /* 0x000fe400078e0008 */
[----:B------:R-:W-:Y:S01]  /*0890*/  @!P3 IMAD.MOV.U32 R3, RZ, RZ, R9 ;  /* 0x000000ffff03b224 */ /* 0x000fe200078e0009 */
[----:B------:R-:W-:Y:S06]  /*08a0*/  @!P2 BRA `(.L_x_5) ;  /* 0x00000000000ca947 */ /* 0x000fec0003800000 */
[----:B------:R-:W-:Y:S01]  /*08b0*/  UCGABAR_WAIT ;  /* 0x0000000000007dc7 */ /* 0x000fe20008000000 */
[----:B------:R-:W-:Y:S01]  /*08c0*/  CCTL.IVALL ;  /* 0x00000000ff00798f */ /* 0x000fe20002000000 */
[----:B------:R-:W-:Y:S05]  /*08d0*/  BRA `(.L_x_6) ;  /* 0x0000000000047947 */ /* 0x000fea0003800000 */
.L_x_5:
[----:B------:R-:W-:Y:S06]  /*08e0*/  BAR.SYNC.DEFER_BLOCKING 0x0 ;  /* 0x0000000000007b1d */ /* 0x000fec0000010000 */
.L_x_6:
[----:B------:R-:W-:Y:S05]  /*08f0*/  @!P4 BRA `(.L_x_7) ;  /* 0x000000c800fcc947 */ /* 0x000fea0003800000 */
[----:B------:R-:W-:-:S13]  /*0900*/  ISETP.GT.U32.AND P0, PT, R16, 0x1, PT ;  /* 0x000000011000780c */ /* 0x000fda0003f04070 */
[----:B0-----:R-:W-:Y:S05]  /*0910*/  @P0 EXIT ;  /* 0x000000000000094d */ /* 0x001fea0003800000 */
[----:B------:R-:W-:Y:S01]  /*0920*/  ULDC.64 UR4, c[0x0][0x650] ;  /* 0x0001940000047ab9 */ /* 0x000fe20000000a00 */
[----:B------:R-:W-:Y:S01]  /*0930*/  PRMT R14, RZ, 0x7610, R14 ;  /* 0x00007610ff0e7816 */ /* 0x000fe2000000000e */
[----:B------:R-:W-:Y:S01]  /*0940*/  IMAD.MOV.U32 R9, RZ, RZ, -0x1 ;  /* 0xffffffffff097424 */ /* 0x000fe200078e00ff */
[----:B------:R-:W-:Y:S01]  /*0950*/  ISETP.GE.U32.AND P0, PT, R2, UR4, PT ;  /* 0x0000000402007c0c */ /* 0x000fe2000bf06070 */
[----:B------:R-:W-:Y:S02]  /*0960*/  IMAD.MOV.U32 R8, RZ, RZ, -0x1 ;  /* 0xffffffffff087424 */ /* 0x000fe400078e00ff */
[----:B------:R-:W-:Y:S01]  /*0970*/  IMAD.MOV.U32 R7, RZ, RZ, -0x1 ;  /* 0xffffffffff077424 */ /* 0x000fe200078e00ff */
[----:B------:R-:W-:-:S13]  /*0980*/  ISETP.GE.U32.AND.EX P0, PT, R3, UR5, PT, P0 ;  /* 0x0000000503007c0c */ /* 0x000fda000bf06100 */
[----:B------:R-:W-:Y:S05]  /*0990*/  @P0 BRA `(.L_x_8) ;  /* 0x0000000400280947 */ /* 0x000fea0003800000 */
[----:B------:R-:W0:Y:S01]  /*09a0*/  LDC.64 R22, c[0x0][0x628] ;  /* 0x00018a00ff167b82 */ /* 0x000e220000000a00 */
[----:B------:R-:W-:Y:S02]  /*09b0*/  IMAD.MOV.U32 R8, RZ, RZ, R2 ;  /* 0x000000ffff087224 */ /* 0x000fe400078e0002 */
[----:B------:R-:W-:-:S05]  /*09c0*/  IMAD.MOV.U32 R9, RZ, RZ, R3 ;  /* 0x000000ffff097224 */ /* 0x000fca00078e0003 */
[----:B------:R-:W1:Y:S08]  /*09d0*/  LDC R18, c[0x0][0x630] ;  /* 0x00018c00ff127b82 */ /* 0x000e700000000800 */
[----:B------:R-:W2:Y:S01]  /*09e0*/  LDC.64 R24, c[0x0][0x620] ;  /* 0x00018800ff187b82 */ /* 0x000ea20000000a00 */
[----:B0-----:R-:W-:-:S04]  /*09f0*/  ISETP.NE.U32.AND P0, PT, R22, RZ, PT ;  /* 0x000000ff1600720c */ /* 0x001fc80003f05070 */
[----:B------:R-:W-:-:S13]  /*0a00*/  ISETP.NE.AND.EX P0, PT, R23, RZ, PT, P0 ;  /* 0x000000ff1700720c */ /* 0x000fda0003f05300 */
[----:B-12---:R-:W-:Y:S05]  /*0a10*/  @!P0 BRA `(.L_x_9) ;  /* 0x0000000000288947 */ /* 0x006fea0003800000 */
[----:B------:R-:W0:Y:S02]  /*0a20*/  LDC R7, c[0x0][0x634] ;  /* 0x00018d00ff077b82 */ /* 0x000e240000000800 */
[----:B0-----:R-:W-:-:S05]  /*0a30*/  IADD3 R7, P0, R2, R7, RZ ;  /* 0x0000000702077210 */ /* 0x001fca0007f1e0ff */
[----:B------:R-:W-:-:S04]  /*0a40*/  IMAD.X R19, RZ, RZ, R3, P0 ;  /* 0x000000ffff137224 */ /* 0x000fc800000e0603 */
[----:B------:R-:W-:-:S04]  /*0a50*/  IMAD.WIDE.U32 R8, R19, R22, RZ ;  /* 0x0000001613087225 */ /* 0x000fc800078e00ff */
[----:B------:R-:W-:-:S04]  /*0a60*/  IMAD.WIDE.U32 R14, P0, R7, R23, R8 ;  /* 0x00000017070e7225 */ /* 0x000fc80007800008 */
[----:B------:R-:W-:-:S04]  /*0a70*/  IMAD.WIDE.U32 R8, R7, R22, RZ ;  /* 0x0000001607087225 */ /* 0x000fc800078e00ff */
[----:B------:R-:W-:Y:S01]  /*0a80*/  IMAD.X R17, RZ, RZ, RZ, P0 ;  /* 0x000000ffff117224 */ /* 0x000fe200000e06ff */
[----:B------:R-:W-:Y:S01]  /*0a90*/  IADD3 RZ, P0, R9, R14, RZ ;  /* 0x0000000e09ff7210 */ /* 0x000fe20007f1e0ff */
[----:B------:R-:W-:-:S04]  /*0aa0*/  IMAD.MOV.U32 R16, RZ, RZ, R15 ;  /* 0x000000ffff107224 */ /* 0x000fc800078e000f */
[----:B------:R-:W-:-:S08]  /*0ab0*/  IMAD.WIDE.U32.X R8, R19, R23, R16, P0 ;  /* 0x0000001713087225 */ /* 0x000fd000000e0410 */
.L_x_9:
[----:B------:R-:W0:Y:S01]  /*0ac0*/  LDC.64 R22, c[0x0][0x640] ;  /* 0x00019000ff167b82 */ /* 0x000e220000000a00 */
[--C-:B------:R-:W-:Y:S01]  /*0ad0*/  SHF.R.U64 R27, R8, R18, R9.reuse ;  /* 0x00000012081b7219 */ /* 0x100fe20000001209 */
[----:B------:R-:W-:Y:S01]  /*0ae0*/  IMAD R29, R13, R20, R10 ;  /* 0x000000140d1d7224 */ /* 0x000fe200078e020a */
[----:B------:R-:W-:Y:S02]  /*0af0*/  SHF.R.U32.HI R7, RZ, R18, R9 ;  /* 0x00000012ff077219 */ /* 0x000fe40000011609 */
[----:B------:R-:W-:-:S03]  /*0b00*/  IADD3 R11, P0, RZ, -R27, RZ ;  /* 0x8000001bff0b7210 */ /* 0x000fc60007f1e0ff */
[----:B------:R-:W1:Y:S02]  /*0b10*/  LDC R16, c[0x0][0x618] ;  /* 0x00018600ff107b82 */ /* 0x000e640000000800 */
[----:B------:R-:W-:Y:S02]  /*0b20*/  IMAD.X R7, RZ, RZ, ~R7, P0 ;  /* 0x000000ffff077224 */ /* 0x000fe400000e0e07 */
[----:B------:R-:W-:-:S04]  /*0b30*/  IMAD.WIDE.U32 R8, R11, R24, R2 ;  /* 0x000000180b087225 */ /* 0x000fc800078e0002 */
[----:B------:R-:W2:Y:S01]  /*0b40*/  LDC R15, c[0x0][0x608] ;  /* 0x00018200ff0f7b82 */ /* 0x000ea20000000800 */
[----:B------:R-:W-:-:S04]  /*0b50*/  IMAD R14, R7, R24, RZ ;  /* 0x00000018070e7224 */ /* 0x000fc800078e02ff */
[----:B------:R-:W-:Y:S02]  /*0b60*/  IMAD R7, R11, R25, R14 ;  /* 0x000000190b077224 */ /* 0x000fe400078e020e */
[----:B------:R-:W-:Y:S01]  /*0b70*/  IMAD.MOV.U32 R14, RZ, RZ, -0x1 ;  /* 0xffffffffff0e7424 */ /* 0x000fe200078e00ff */
[----:B------:R-:W3:Y:S01]  /*0b80*/  LDC R21, c[0x0][0x658] ;  /* 0x00019600ff157b82 */ /* 0x000ee20000000800 */
[----:B------:R-:W-:Y:S01]  /*0b90*/  IMAD.IADD R7, R9, 0x1, R7 ;  /* 0x0000000109077824 */ /* 0x000fe200078e0207 */
[----:B0-----:R-:W-:-:S04]  /*0ba0*/  ISETP.NE.U32.AND P0, PT, R22, RZ, PT ;  /* 0x000000ff1600720c */ /* 0x001fc80003f05070 */
[----:B------:R-:W-:Y:S02]  /*0bb0*/  ISETP.NE.AND.EX P0, PT, R23, RZ, PT, P0 ;  /* 0x000000ff1700720c */ /* 0x000fe40003f05300 */
[----:B------:R-:W0:Y:S01]  /*0bc0*/  LDC R18, c[0x0][0x600] ;  /* 0x00018000ff127b82 */ /* 0x000e220000000800 */
[-CC-:B-1----:R-:W-:Y:S02]  /*0bd0*/  SHF.R.U64 R19, R8, R16.reuse, R7.reuse ;  /* 0x0000001008137219 */ /* 0x182fe40000001207 */
[----:B------:R-:W-:Y:S01]  /*0be0*/  SHF.R.U32.HI R8, RZ, R16, R7 ;  /* 0x00000010ff087219 */ /* 0x000fe20000011607 */
[----:B------:R-:W-:-:S04]  /*0bf0*/  IMAD.MOV.U32 R16, RZ, RZ, 0x1 ;  /* 0x00000001ff107424 */ /* 0x000fc800078e00ff */
[----:B------:R-:W1:Y:S01]  /*0c00*/  LDC R24, c[0x0][0x648] ;  /* 0x00019200ff187b82 */ /* 0x000e620000000800 */
[-CC-:B--2---:R-:W-:Y:S02]  /*0c10*/  SHF.R.U64 R28, R19, R15.reuse, R8.reuse ;  /* 0x0000000f131c7219 */ /* 0x184fe40000001208 */
[----:B------:R-:W-:-:S05]  /*0c20*/  SHF.R.U32.HI R8, RZ, R15, R8 ;  /* 0x0000000fff087219 */ /* 0x000fca0000011608 */
[----:B------:R-:W2:Y:S01]  /*0c30*/  LDC R26, c[0x0][0x638] ;  /* 0x00018e00ff1a7b82 */ /* 0x000ea20000000800 */
[-CC-:B---3--:R-:W-:Y:S02]  /*0c40*/  SHF.R.U64 R20, R28, R21.reuse, R8.reuse ;  /* 0x000000151c147219 */ /* 0x188fe40000001208 */
[-C--:B------:R-:W-:Y:S02]  /*0c50*/  SHF.L.U32 R7, R14, R21.reuse, RZ ;  /* 0x000000150e077219 */ /* 0x080fe400000006ff */
[----:B------:R-:W-:Y:S01]  /*0c60*/  SHF.R.U32.HI R9, RZ, R21, R8 ;  /* 0x00000015ff097219 */ /* 0x000fe20000011608 */
[----:B------:R-:W-:Y:S01]  /*0c70*/  IMAD.MOV.U32 R8, RZ, RZ, R20 ;  /* 0x000000ffff087224 */ /* 0x000fe200078e0014 */
[----:B------:R-:W-:Y:S01]  /*0c80*/  LOP3.LUT R13, RZ, R7, RZ, 0x33, !PT ;  /* 0x00000007ff0d7212 */ /* 0x000fe200078e33ff */
[----:B------:R-:W3:Y:S01]  /*0c90*/  LDC R25, c[0x0][0x610] ;  /* 0x00018400ff197b82 */ /* 0x000ee20000000800 */
[----:B------:R-:W-:Y:S05]  /*0ca0*/  @!P0 BRA `(.L_x_10) ;  /* 0x0000000000288947 */ /* 0x000fea0003800000 */
[----:B------:R-:W4:Y:S02]  /*0cb0*/  LDC R7, c[0x0][0x64c] ;  /* 0x00019300ff077b82 */ /* 0x000f240000000800 */
[----:B----4-:R-:W-:-:S05]  /*0cc0*/  IADD3 R7, P0, R20, R7, RZ ;  /* 0x0000000714077210 */ /* 0x010fca0007f1e0ff */
        /* <DEDUP_REMOVED lines=8> */
.L_x_10:
[----:B-1----:R-:W-:Y:S01]  /*0d50*/  SHF.R.U64 R9, R8, R24, R9 ;  /* 0x0000001808097219 */ /* 0x002fe20000001209 */
[----:B0-----:R-:W-:Y:S01]  /*0d60*/  VIADD R10, R18, 0xffffffff ;  /* 0xffffffff120a7836 */ /* 0x001fe20000000000 */
[----:B------:R-:W-:Y:S01]  /*0d70*/  SHF.L.U32 R7, R16, R21, RZ ;  /* 0x0000001510077219 */ /* 0x000fe200000006ff */
[----:B------:R-:W-:Y:S01]  /*0d80*/  IMAD.MOV.U32 R14, RZ, RZ, 0x1 ;  /* 0x00000001ff0e7424 */ /* 0x000fe200078e00ff */
[----:B------:R-:W-:Y:S01]  /*0d90*/  LOP3.LUT R8, R28, R13, RZ, 0xc0, !PT ;  /* 0x0000000d1c087212 */ /* 0x000fe200078ec0ff */
[----:B------:R-:W-:Y:S01]  /*0da0*/  IMAD.MOV R11, RZ, RZ, -R9 ;  /* 0x000000ffff0b7224 */ /* 0x000fe200078e0a09 */
[----:B------:R-:W-:Y:S02]  /*0db0*/  SEL R12, R12, R29, !P3 ;  /* 0x0000001d0c0c7207 */ /* 0x000fe40005800000 */
[----:B------:R-:W-:Y:S01]  /*0dc0*/  LOP3.LUT R10, R19, R10, RZ, 0xc0, !PT ;  /* 0x0000000a130a7212 */ /* 0x000fe200078ec0ff */
[----:B------:R-:W-:Y:S02]  /*0dd0*/  IMAD R9, R7, R9, R8 ;  /* 0x0000000907097224 */ /* 0x000fe400078e0208 */
[----:B--2---:R-:W-:-:S02]  /*0de0*/  IMAD R7, R11, R26, R20 ;  /* 0x0000001a0b077224 */ /* 0x004fc400078e0214 */
[----:B---3--:R-:W-:Y:S02]  /*0df0*/  IMAD R12, R9, R25, R12 ;  /* 0x00000019090c7224 */ /* 0x008fe400078e020c */
[----:B------:R-:W-:-:S05]  /*0e00*/  IMAD R7, R7, R18, R10 ;  /* 0x0000001207077224 */ /* 0x000fca00078e020a */
[----:B------:R-:W-:Y:S02]  /*0e10*/  SEL R8, R7, R12, !P3 ;  /* 0x0000000c07087207 */ /* 0x000fe40005800000 */
[----:B------:R-:W-:Y:S01]  /*0e20*/  SEL R9, R12, R7, !P3 ;  /* 0x000000070c097207 */ /* 0x000fe20005800000 */
[----:B------:R-:W-:-:S07]  /*0e30*/  IMAD.MOV.U32 R7, RZ, RZ, R27 ;  /* 0x000000ffff077224 */ /* 0x000fce00078e001b */
.L_x_8:
[----:B------:R-:W-:-:S08]  /*0e40*/  NOP ;  /* 0x0000000000007918 */ /* 0x000fd00000000000 */
[----:B------:R-:W0:Y:S02]  /*0e50*/  USETMAXREG.TRY_ALLOC.CTAPOOL UP0, 0xe8 ;  /* 0x000000e8000079c8 */ /* 0x000e240008000600 */
[----:B0-----:R-:W-:-:S13]  /*0e60*/  PLOP3.LUT P0, PT, PT, PT, UP0, 0x80, 0x0 ;  /* 0x000000000000781c */ /* 0x001fda0003f0f008 */
[----:B------:R-:W-:Y:S05]  /*0e70*/  @!P0 BRA `(.L_x_8) ;  /* 0xfffffffc00f08947 */ /* 0x000fea000383ffff */
[----:B------:R-:W-:Y:S01]  /*0e80*/  ULDC.64 UR4, c[0x0][0x598] ;  /* 0x0001660000047ab9 */ /* 0x000fe20000000a00 */
[----:B------:R-:W-:Y:S01]  /*0e90*/  ULDC.64 UR48, c[0x0][0x208] ;  /* 0x0000820000307ab9 */ /* 0x000fe20000000a00 */
[----:B------:R-:W-:-:S04]  /*0ea0*/  ISETP.NE.U32.AND P0, PT, RZ, UR4, PT ;  /* 0x00000004ff007c0c */ /* 0x000fc8000bf05070 */
[----:B------:R-:W-:-:S13]  /*0eb0*/  ISETP.NE.AND.EX P0, PT, RZ, UR5, PT, P0 ;  /* 0x00000005ff007c0c */ /* 0x000fda000bf05300 */
[----:B------:R-:W-:Y:S05]  /*0ec0*/  @!P0 BRA `(.L_x_11) ;  /* 0x00000000001c8947 */ /* 0x000fea0003800000 */
[----:B------:R-:W0:Y:S02]  /*0ed0*/  LDC.64 R10, c[0x0][0x598] ;  /* 0x00016600ff0a7b82 */ /* 0x000e240000000a00 */
[----:B0-----:R-:W2:Y:S02]  /*0ee0*/  LDG.E.64 R10, desc[UR48][R10.64] ;  /* 0x000000300a0a7981 */ /* 0x001ea4000c1e1b00 */
[----:B--2---:R-:W-:-:S04]  /*0ef0*/  ISETP.NE.U32.AND P0, PT, R10, RZ, PT ;  /* 0x000000ff0a00720c */ /* 0x004fc80003f05070 */
[----:B------:R-:W-:-:S13]  /*0f00*/  ISETP.NE.AND.EX P0, PT, R11, RZ, PT, P0 ;  /* 0x000000ff0b00720c */ /* 0x000fda0003f05300 */
[----:B------:R-:W-:Y:S05]  /*0f10*/  @!P0 BRA `(.L_x_11) ;  /* 0x0000000000088947 */ /* 0x000fea0003800000 */
[----:B------:R0:W5:Y:S01]  /*0f20*/  LD.E R10, desc[UR48][R10.64] ;  /* 0x000000300a0a7980 */ /* 0x000162000c101900 */
[----:B------:R-:W-:Y:S05]  /*0f30*/  BRA `(.L_x_12) ;  /* 0x0000000000207947 */ /* 0x000fea0003800000 */
.L_x_11:
[----:B------:R-:W-:Y:S02]  /*0f40*/  ULDC.64 UR4, c[0x0][0x588] ;  /* 0x0001620000047ab9 */ /* 0x000fe40000000a00 */
[----:B------:R-:W-:-:S04]  /*0f50*/  ISETP.NE.U32.AND P0, PT, RZ, UR4, PT ;  /* 0x00000004ff007c0c */ /* 0x000fc8000bf05070 */
[----:B------:R-:W-:-:S13]  /*0f60*/  ISETP.NE.AND.EX P0, PT, RZ, UR5, PT, P0 ;  /* 0x00000005ff007c0c */ /* 0x000fda000bf05300 */
[----:B------:R-:W-:Y:S05]  /*0f70*/  @!P0 BRA `(.L_x_13) ;  /* 0x00000000000c8947 */ /* 0x000fea0003800000 */
[----:B------:R-:W0:Y:S02]  /*0f80*/  LDC.64 R10, c[0x0][0x588] ;  /* 0x00016200ff0a7b82 */ /* 0x000e240000000a00 */
[----:B0-----:R1:W5:Y:S01]  /*0f90*/  LDG.E R10, desc[UR48][R10.64] ;  /* 0x000000300a0a7981 */ /* 0x001362000c1e1900 */
[----:B------:R-:W-:Y:S05]  /*0fa0*/  BRA `(.L_x_12) ;  /* 0x0000000000047947 */ /* 0x000fea0003800000 */
.L_x_13:
[----:B------:R-:W2:Y:S02]  /*0fb0*/  LDC R10, c[0x0][0x580] ;  /* 0x00016000ff0a7b82 */ /* 0x000ea40000000800 */
.L_x_12:
[----:B------:R-:W-:Y:S02]  /*0fc0*/  ULDC.64 UR4, c[0x0][0x5a0] ;  /* 0x0001680000047ab9 */ /* 0x000fe40000000a00 */
[----:B------:R-:W-:-:S04]  /*0fd0*/  ISETP.NE.U32.AND P0, PT, RZ, UR4, PT ;  /* 0x00000004ff007c0c */ /* 0x000fc8000bf05070 */
[----:B------:R-:W-:-:S13]  /*0fe0*/  ISETP.NE.AND.EX P0, PT, RZ, UR5, PT, P0 ;  /* 0x00000005ff007c0c */ /* 0x000fda000bf05300 */
[----:B------:R-:W-:Y:S05]  /*0ff0*/  @!P0 BRA `(.L_x_14) ;  /* 0x00000000001c8947 */ /* 0x000fea0003800000 */
[----:B------:R-:W3:Y:S02]  /*1000*/  LDC.64 R12, c[0x0][0x5a0] ;  /* 0x00016800ff0c7b82 */ /* 0x000ee40000000a00 */
[----:B---3--:R-:W3:Y:S02]  /*1010*/  LDG.E.64 R12, desc[UR48][R12.64] ;  /* 0x000000300c0c7981 */ /* 0x008ee4000c1e1b00 */
[----:B---3--:R-:W-:-:S04]  /*1020*/  ISETP.NE.U32.AND P0, PT, R12, RZ, PT ;  /* 0x000000ff0c00720c */ /* 0x008fc80003f05070 */
[----:B------:R-:W-:-:S13]  /*1030*/  ISETP.NE.AND.EX P0, PT, R13, RZ, PT, P0 ;  /* 0x000000ff0d00720c */ /* 0x000fda0003f05300 */
[----:B------:R-:W-:Y:S05]  /*1040*/  @!P0 BRA `(.L_x_14) ;  /* 0x0000000000088947 */ /* 0x000fea0003800000 */
[----:B01----:R0:W5:Y:S01]  /*1050*/  LD.E R11, desc[UR48][R12.64] ;  /* 0x000000300c0b7980 */ /* 0x003162000c101900 */
[----:B------:R-:W-:Y:S05]  /*1060*/  BRA `(.L_x_15) ;  /* 0x0000000000207947 */ /* 0x000fea0003800000 */
.L_x_14:
[----:B------:R-:W-:Y:S02]  /*1070*/  ULDC.64 UR4, c[0x0][0x590] ;  /* 0x0001640000047ab9 */ /* 0x000fe40000000a00 */
[----:B------:R-:W-:-:S04]  /*1080*/  ISETP.NE.U32.AND P0, PT, RZ, UR4, PT ;  /* 0x00000004ff007c0c */ /* 0x000fc8000bf05070 */
[----:B------:R-:W-:-:S13]  /*1090*/  ISETP.NE.AND.EX P0, PT, RZ, UR5, PT, P0 ;  /* 0x00000005ff007c0c */ /* 0x000fda000bf05300 */
[----:B------:R-:W-:Y:S05]  /*10a0*/  @!P0 BRA `(.L_x_16) ;  /* 0x00000000000c8947 */ /* 0x000fea0003800000 */
[----:B------:R-:W0:Y:S02]  /*10b0*/  LDC.64 R12, c[0x0][0x590] ;  /* 0x00016400ff0c7b82 */ /* 0x000e240000000a00 */
[----:B01----:R1:W5:Y:S01]  /*10c0*/  LDG.E R11, desc[UR48][R12.64] ;  /* 0x000000300c0b7981 */ /* 0x003362000c1e1900 */
[----:B------:R-:W-:Y:S05]  /*10d0*/  BRA `(.L_x_15) ;  /* 0x0000000000047947 */ /* 0x000fea0003800000 */
.L_x_16:
[----:B01----:R-:W3:Y:S02]  /*10e0*/  LDC R11, c[0x0][0x584] ;  /* 0x00016100ff0b7b82 */ /* 0x003ee40000000800 */
.L_x_15:
[----:B------:R-:W-:-:S13]  /*10f0*/  LOP3.LUT P0, RZ, R14, 0xff, RZ, 0xc0, !PT ;  /* 0x000000ff0eff7812 */ /* 0x000fda000780c0ff */
[----:B------:R-:W-:Y:S05]  /*1100*/  @!P0 EXIT ;  /* 0x000000000000894d */ /* 0x000fea0003800000 */
[----:B------:R-:W-:Y:S01]  /*1110*/  ULDC UR4, c[0x0][0x28c] ;  /* 0x0000a30000047ab9 */ /* 0x000fe20000000800 */
[----:B------:R-:W-:Y:S01]  /*1120*/  LOP3.LUT R188, R4, 0x1, RZ, 0xfc, !PT ;  /* 0x0000000104bc7812 */ /* 0x000fe200078efcff */
[----:B------:R-:W-:Y:S01]  /*1130*/  UIADD3 UR4, UR4, 0xff, URZ ;  /* 0x000000ff04047890 */ /* 0x000fe2000fffe03f */
[----:B------:R-:W-:-:S03]  /*1140*/  UMOV UR10, URZ ;  /* 0x0000003f000a7c82 */ /* 0x000fc60008000000 */
[----:B------:R-:W-:-:S04]  /*1150*/  USHF.R.S32.HI UR5, URZ, 0x1f, UR4 ;  /* 0x0000001f3f057899 */ /* 0x000fc80008011404 */
[----:B------:R-:W-:-:S03]  /*1160*/  ULEA.HI UR5, UR5, UR4, URZ, 0x8 ;  /* 0x0000000405057291 */ /* 0x000fc6000f8f403f */
[----:B------:R-:W-:Y:S01]  /*1170*/  UMOV UR4, URZ ;  /* 0x0000003f00047c82 */ /* 0x000fe20008000000 */
[----:B------:R-:W-:-:S12]  /*1180*/  USHF.R.S32.HI UR11, URZ, 0x8, UR5 ;  /* 0x000000083f0b7899 */ /* 0x000fd80008011405 */
.L_x_217:
[----:B01----:R-:W-:Y:S01]  /*1190*/  LOP3.LUT R12, R0, 0x80, RZ, 0xc0, !PT ;  /* 0x00000080000c7812 */ /* 0x003fe200078ec0ff */
[----:B------:R-:W0:Y:S01]  /*11a0*/  S2UR UR9, SR_CgaCtaId ;  /* 0x00000000000979c3 */ /* 0x000e220000008800 */
[----:B------:R-:W-:Y:S01]  /*11b0*/  UMOV UR8, 0x400 ;  /* 0x0000040000087882 */ /* 0x000fe20000000000 */
[----:B------:R-:W-:Y:S01]  /*11c0*/  UMOV UR5, URZ ;  /* 0x0000003f00057c82 */ /* 0x000fe20008000000 */
[----:B------:R-:W-:Y:S01]  /*11d0*/  SHF.R.U32.HI R16, RZ, 0x7, R12 ;  /* 0x00000007ff107819 */ /* 0x000fe2000001160c */
[----:B------:R-:W-:Y:S01]  /*11e0*/  UMOV UR12, URZ ;  /* 0x0000003f000c7c82 */ /* 0x000fe20008000000 */
[----:B------:R-:W-:Y:S01]  /*11f0*/  UMOV UR13, URZ ;  /* 0x0000003f000d7c82 */ /* 0x000fe20008000000 */
[----:B------:R-:W-:Y:S02]  /*1200*/  CS2R R14, SRZ ;  /* 0x00000000000e7805 */ /* 0x000fe4000001ff00 */
[----:B------:R-:W-:Y:S01]  /*1210*/  CS2R R18, SRZ ;  /* 0x0000000000127805 */ /* 0x000fe2000001ff00 */
[----:B------:R-:W1:Y:S01]  /*1220*/  LDC R12, c[0x0][0x28c] ;  /* 0x0000a300ff0c7b82 */ /* 0x000e620000000800 */
[----:B----4-:R-:W4:Y:S01]  /*1230*/  SHFL.IDX PT, R16, R16, RZ, 0x1f ;  /* 0x00001fff10107589 */ /* 0x010f2200000e0000 */
[----:B------:R-:W-:-:S02]  /*1240*/  CS2R R20, SRZ ;  /* 0x0000000000147805 */ /* 0x000fc4000001ff00 */
[----:B------:R-:W-:Y:S02]  /*1250*/  CS2R R22, SRZ ;  /* 0x0000000000167805 */ /* 0x000fe4000001ff00 */
[----:B------:R-:W-:Y:S02]  /*1260*/  CS2R R112, SRZ ;  /* 0x0000000000707805 */ /* 0x000fe4000001ff00 */
[----:B------:R-:W-:Y:S02]  /*1270*/  CS2R R114, SRZ ;  /* 0x0000000000727805 */ /* 0x000fe4000001ff00 */
[----:B------:R-:W-:Y:S02]  /*1280*/  CS2R R116, SRZ ;  /* 0x0000000000747805 */ /* 0x000fe4000001ff00 */
[----:B------:R-:W-:Y:S02]  /*1290*/  CS2R R118, SRZ ;  /* 0x0000000000767805 */ /* 0x000fe4000001ff00 */
[----:B------:R-:W-:-:S02]  /*12a0*/  CS2R R120, SRZ ;  /* 0x0000000000787805 */ /* 0x000fc4000001ff00 */
[----:B------:R-:W-:Y:S02]  /*12b0*/  CS2R R122, SRZ ;  /* 0x00000000007a7805 */ /* 0x000fe4000001ff00 */
[----:B------:R-:W-:Y:S02]  /*12c0*/  CS2R R124, SRZ ;  /* 0x00000000007c7805 */ /* 0x000fe4000001ff00 */
[----:B------:R-:W-:Y:S02]  /*12d0*/  CS2R R126, SRZ ;  /* 0x00000000007e7805 */ /* 0x000fe4000001ff00 */
[----:B------:R-:W-:Y:S02]  /*12e0*/  CS2R R128, SRZ ;  /* 0x0000000000807805 */ /* 0x000fe4000001ff00 */
[----:B------:R-:W-:Y:S02]  /*12f0*/  CS2R R130, SRZ ;  /* 0x0000000000827805 */ /* 0x000fe4000001ff00 */
[----:B------:R-:W-:-:S02]  /*1300*/  CS2R R132, SRZ ;  /* 0x0000000000847805 */ /* 0x000fc4000001ff00 */
[----:B------:R-:W-:Y:S01]  /*1310*/  CS2R R134, SRZ ;  /* 0x0000000000867805 */ /* 0x000fe2000001ff00 */
[----:B0-----:R-:W-:Y:S01]  /*1320*/  ULEA UR8, UR9, UR8, 0x18 ;  /* 0x0000000809087291 */ /* 0x001fe2000f8ec03f */
[----:B------:R-:W-:Y:S02]  /*1330*/  CS2R R136, SRZ ;  /* 0x0000000000887805 */ /* 0x000fe4000001ff00 */
[----:B------:R-:W-:Y:S02]  /*1340*/  CS2R R138, SRZ ;  /* 0x00000000008a7805 */ /* 0x000fe4000001ff00 */
[----:B------:R-:W-:Y:S02]  /*1350*/  CS2R R140, SRZ ;  /* 0x00000000008c7805 */ /* 0x000fe4000001ff00 */
[----:B------:R-:W-:Y:S02]  /*1360*/  CS2R R142, SRZ ;  /* 0x00000000008e7805 */ /* 0x000fe4000001ff00 */
[----:B------:R-:W-:-:S02]  /*1370*/  CS2R R144, SRZ ;  /* 0x0000000000907805 */ /* 0x000fc4000001ff00 */
[----:B------:R-:W-:Y:S02]  /*1380*/  CS2R R146, SRZ ;  /* 0x0000000000927805 */ /* 0x000fe4000001ff00 */
[----:B------:R-:W-:Y:S02]  /*1390*/  CS2R R148, SRZ ;  /* 0x0000000000947805 */ /* 0x000fe4000001ff00 */
[----:B-1----:R-:W-:Y:S02]  /*13a0*/  ISETP.GE.AND P0, PT, R12, 0x1, PT ;  /* 0x000000010c00780c */ /* 0x002fe40003f06270 */
[----:B------:R-:W-:Y:S02]  /*13b0*/  CS2R R12, SRZ ;  /* 0x00000000000c7805 */ /* 0x000fe4000001ff00 */
[----:B----4-:R-:W-:Y:S02]  /*13c0*/  R2UR UR6, R16 ;  /* 0x00000000100672ca */ /* 0x010fe400000e0000 */
        /* <DEDUP_REMOVED lines=11> */
[----:B------:R-:W-:Y:S01]  /*1480*/  CS2R R170, SRZ ;  /* 0x0000000000aa7805 */ /* 0x000fe2000001ff00 */
[----:B------:R-:W-:Y:S01]  /*1490*/  ULEA.HI UR7, UR6, UR6, URZ, 0x1 ;  /* 0x0000000606077291 */ /* 0x000fe2000f8f083f */
[----:B------:R-:W-:-:S02]  /*14a0*/  CS2R R172, SRZ ;  /* 0x0000000000ac7805 */ /* 0x000fc4000001ff00 */
[----:B------:R-:W-:Y:S02]  /*14b0*/  CS2R R174, SRZ ;  /* 0x0000000000ae7805 */ /* 0x000fe4000001ff00 */
[----:B------:R-:W-:Y:S01]  /*14c0*/  CS2R R176, SRZ ;  /* 0x0000000000b07805 */ /* 0x000fe2000001ff00 */
[----:B------:R-:W-:Y:S01]  /*14d0*/  ULOP3.LUT UR7, UR7, 0x7fffe, URZ, 0xc0, !UPT ;  /* 0x0007fffe07077892 */ /* 0x000fe2000f8ec03f */
[----:B------:R-:W-:Y:S02]  /*14e0*/  CS2R R178, SRZ ;  /* 0x0000000000b27805 */ /* 0x000fe4000001ff00 */
[----:B------:R-:W-:Y:S02]  /*14f0*/  CS2R R180, SRZ ;  /* 0x0000000000b47805 */ /* 0x000fe4000001ff00 */
[----:B------:R-:W-:Y:S01]  /*1500*/  CS2R R182, SRZ ;  /* 0x0000000000b67805 */ /* 0x000fe2000001ff00 */
[----:B------:R-:W-:Y:S01]  /*1510*/  UIADD3 UR7, UR6, -UR7, URZ ;  /* 0x8000000706077290 */ /* 0x000fe2000fffe03f */
[----:B------:R-:W-:-:S02]  /*1520*/  CS2R R184, SRZ ;  /* 0x0000000000b87805 */ /* 0x000fc4000001ff00 */
[----:B------:R-:W-:Y:S01]  /*1530*/  CS2R R186, SRZ ;  /* 0x0000000000ba7805 */ /* 0x000fe2000001ff00 */
[----:B------:R-:W-:Y:S01]  /*1540*/  UMOV UR6, UR4 ;  /* 0x0000000400067c82 */ /* 0x000fe20008000000 */
[----:B------:R-:W-:Y:S01]  /*1550*/  ULEA UR7, UR7, UR8, 0xd ;  /* 0x0000000807077291 */ /* 0x000fe2000f8e683f */
[----:B------:R-:W-:Y:S01]  /*1560*/  IMAD.U32 R193, RZ, RZ, UR10 ;  /* 0x0000000affc17e24 */ /* 0x000fe2000f8e00ff */
[----:B------:R-:W-:Y:S02]  /*1570*/  CS2R R104, SRZ ;  /* 0x0000000000687805 */ /* 0x000fe4000001ff00 */
[----:B------:R-:W-:Y:S01]  /*1580*/  CS2R R106, SRZ ;  /* 0x00000000006a7805 */ /* 0x000fe2000001ff00 */
[----:B------:R-:W-:Y:S01]  /*1590*/  UIADD3 UR7, UR7, 0x100, URZ ;  /* 0x0000010007077890 */ /* 0x000fe2000fffe03f */
[----:B------:R-:W-:Y:S02]  /*15a0*/  CS2R R108, SRZ ;  /* 0x00000000006c7805 */ /* 0x000fe4000001ff00 */
[----:B------:R-:W-:-:S02]  /*15b0*/  CS2R R110, SRZ ;  /* 0x00000000006e7805 */ /* 0x000fc4000001ff00 */
[----:B------:R-:W-:Y:S01]  /*15c0*/  CS2R R96, SRZ ;  /* 0x0000000000607805 */ /* 0x000fe2000001ff00 */
[----:B------:R-:W-:Y:S01]  /*15d0*/  USHF.R.U32.HI UR7, URZ, 0x4, UR7 ;  /* 0x000000043f077899 */ /* 0x000fe20008011607 */
[----:B------:R-:W-:Y:S02]  /*15e0*/  CS2R R98, SRZ ;  /* 0x0000000000627805 */ /* 0x000fe4000001ff00 */
[----:B------:R-:W-:Y:S02]  /*15f0*/  CS2R R100, SRZ ;  /* 0x0000000000647805 */ /* 0x000fe4000001ff00 */
[----:B------:R-:W-:Y:S01]  /*1600*/  CS2R R102, SRZ ;  /* 0x0000000000667805 */ /* 0x000fe2000001ff00 */
[----:B------:R-:W-:Y:S01]  /*1610*/  ULOP3.LUT UR9, UR7, 0x3fff, URZ, 0xc0, !UPT ;  /* 0x00003fff07097892 */ /* 0x000fe2000f8ec03f */
        /* <DEDUP_REMOVED lines=35> */
[----:B--2---:R-:W-:Y:S01]  /*1850*/  CS2R R30, SRZ ;  /* 0x00000000001e7805 */ /* 0x004fe2000001ff00 */
[----:B------:R-:W-:Y:S06]  /*1860*/  @!P0 BRA `(.L_x_17) ;  /* 0x0000002000888947 */ /* 0x000fec0003800000 */
[----:B------:R-:W-:-:S13]  /*1870*/  ISETP.NE.AND P1, PT, R188, 0x3, PT ;  /* 0x00000003bc00780c */ /* 0x000fda0003f25270 */
[----:B------:R-:W-:Y:S05]  /*1880*/  @!P1 BRA `(.L_x_18) ;  /* 0x0000000000049947 */ /* 0x000fea0003800000 */
[----:B------:R-:W-:Y:S01]  /*1890*/  BPT.TRAP 0x1 ;  /* 0x000000040000795c */ /* 0x000fe20000300000 */
.L_x_18:
[----:B------:R-:W-:Y:S01]  /*18a0*/  ULEA UR6, UR4, UR8, 0x3 ;  /* 0x0000000804067291 */ /* 0x000fe2000f8e183f */
[----:B------:R-:W-:-:S05]  /*18b0*/  IMAD.U32 R13, RZ, RZ, UR10 ;  /* 0x0000000aff0d7e24 */ /* 0x000fca000f8e00ff */
[----:B------:R-:W-:-:S04]  /*18c0*/  SHF.L.U32 R13, R13, 0x1f, RZ ;  /* 0x0000001f0d0d7819 */ /* 0x000fc800000006ff */
[----:B------:R0:W1:Y:S01]  /*18d0*/  SYNCS.PHASECHK.TRANS64.TRYWAIT P0, [UR6], R13 ;  /* 0x0000000dff0075a7 */ /* 0x0000620008000146 */
[----:B------:R-:W-:Y:S05]  /*18e0*/  @!P1 BRA `(.L_x_19) ;  /* 0x0000000000049947 */ /* 0x000fea0003800000 */
[----:B------:R-:W-:Y:S01]  /*18f0*/  BPT.TRAP 0x1 ;  /* 0x000000040000795c */ /* 0x000fe20000300000 */
.L_x_19:
[----:B------:R-:W-:Y:S01]  /*1900*/  UMOV UR5, 0x8 ;  /* 0x0000000800057882 */ /* 0x000fe20000000000 */
[----:B------:R-:W-:Y:S01]  /*1910*/  IMAD.MOV.U32 R12, RZ, RZ, RZ ;  /* 0x000000ffff0c7224 */ /* 0x000fe200078e00ff */
[----:B-1----:R-:W-:Y:S06]  /*1920*/  @P0 BRA `(.L_x_20) ;  /* 0x0000000000080947 */ /* 0x002fec0003800000 */
[----:B------:R-:W1:Y:S02]  /*1930*/  SYNCS.PHASECHK.TRANS64.TRYWAIT P0, [UR6], R13 ;  /* 0x0000000dff0075a7 */ /* 0x000e640008000146 */
[----:B-1----:R-:W-:Y:S05]  /*1940*/  @!P0 BRA `(.L_x_21) ;  /* 0x000000d000288947 */ /* 0x002fea0003800000 */
.L_x_20:
[----:B------:R-:W-:Y:S01]  /*1950*/  UIADD3 UR6, UR8, 0x10100, URZ ;  /* 0x0001010008067890 */ /* 0x000fe2000fffe03f */
[----:B------:R-:W-:Y:S01]  /*1960*/  WARPGROUP.ARRIVE ;  /* 0x00000000000079c5 */ /* 0x000fe20000000000 */
[----:B------:R-:W-:Y:S01]  /*1970*/  ULOP3.LUT UR12, UR9, 0x10000, URZ, 0xfc, !UPT ;  /* 0x00010000090c7892 */ /* 0x000fe2000f8efc3f */
[----:B01----:R-:W-:Y:S01]  /*1980*/  IMAD.MOV.U32 R13, RZ, RZ, RZ ;  /* 0x000000ffff0d7224 */ /* 0x003fe200078e00ff */
[----:B------:R-:W-:Y:S01]  /*1990*/  USHF.R.U32.HI UR6, URZ, 0x4, UR6 ;  /* 0x000000043f067899 */ /* 0x000fe20008011606 */
[----:B------:R-:W-:Y:S01]  /*19a0*/  CS2R R14, SRZ ;  /* 0x00000000000e7805 */ /* 0x000fe2000001ff00 */
[----:B------:R-:W-:Y:S01]  /*19b0*/  ULEA UR12, UR4, UR12, 0xb ;  /* 0x0000000c040c7291 */ /* 0x000fe2000f8e583f */
[----:B------:R-:W-:Y:S01]  /*19c0*/  CS2R R16, SRZ ;  /* 0x0000000000107805 */ /* 0x000fe2000001ff00 */
[----:B------:R-:W-:Y:S01]  /*19d0*/  ULOP3.LUT UR6, UR6, 0x3fff, URZ, 0xc0, !UPT ;  /* 0x00003fff06067892 */ /* 0x000fe2000f8ec03f */
[----:B------:R-:W-:Y:S01]  /*19e0*/  CS2R R18, SRZ ;  /* 0x0000000000127805 */ /* 0x000fe2000001ff00 */
[----:B------:R-:W-:Y:S01]  /*19f0*/  UMOV UR13, 0x40000040 ;  /* 0x40000040000d7882 */ /* 0x000fe20000000000 */
[----:B------:R-:W-:Y:S01]  /*1a00*/  UMOV UR15, 0x40000040 ;  /* 0x40000040000f7882 */ /* 0x000fe20000000000 */
[----:B------:R-:W-:Y:S01]  /*1a10*/  ULOP3.LUT UR6, UR6, 0x10000, URZ, 0xfc, !UPT ;  /* 0x0001000006067892 */ /* 0x000fe2000f8efc3f */
[----:B------:R-:W-:Y:S01]  /*1a20*/  CS2R R20, SRZ ;  /* 0x0000000000147805 */ /* 0x000fe2000001ff00 */
[----:B------:R-:W-:Y:S01]  /*1a30*/  UMOV UR16, UR12 ;  /* 0x0000000c00107c82 */ /* 0x000fe20008000000 */
[----:B------:R-:W-:Y:S01]  /*1a40*/  UMOV UR17, UR13 ;  /* 0x0000000d00117c82 */ /* 0x000fe20008000000 */
[----:B------:R-:W-:Y:S01]  /*1a50*/  UIMAD UR6, UR4, 0xb00, UR6 ;  /* 0x00000b00040678a4 */ /* 0x000fe2000f8e0206 */
[----:B------:R-:W-:Y:S01]  /*1a60*/  CS2R R22, SRZ ;  /* 0x0000000000167805 */ /* 0x000fe2000001ff00 */
[----:B------:R-:W-:Y:S01]  /*1a70*/  UMOV UR19, 0x40000040 ;  /* 0x4000004000137882 */ /* 0x000fe20000000000 */
[----:B------:R-:W-:Y:S01]  /*1a80*/  CS2R R112, SRZ ;  /* 0x0000000000707805 */ /* 0x000fe2000001ff00 */
[----:B------:R-:W-:Y:S01]  /*1a90*/  UIADD3 UR18, UR6, 0x80, URZ ;  /* 0x0000008006127890 */ /* 0x000fe2000fffe03f */
[----:B------:R-:W-:Y:S01]  /*1aa0*/  CS2R R114, SRZ ;  /* 0x0000000000727805 */ /* 0x000fe2000001ff00 */
[----:B------:R-:W-:Y:S01]  /*1ab0*/  UIADD3 UR7, UR6, 0x100, URZ ;  /* 0x0000010006077890 */ /* 0x000fe2000fffe03f */
[----:B------:R-:W-:Y:S01]  /*1ac0*/  CS2R R116, SRZ ;  /* 0x0000000000747805 */ /* 0x000fe2000001ff00 */
[----:B------:R-:W-:Y:S01]  /*1ad0*/  UMOV UR14, UR6 ;  /* 0x00000006000e7c82 */ /* 0x000fe20008000000 */
[----:B------:R-:W-:Y:S01]  /*1ae0*/  CS2R R118, SRZ ;  /* 0x0000000000767805 */ /* 0x000fe2000001ff00 */
[----:B------:R-:W-:Y:S01]  /*1af0*/  QGMMA.64x16x32.F32.E4M3.E4M3 R104, gdesc[UR12], RZ, !UPT ;  /* 0x002000000c6879f3 */ /* 0x000fe2000c7008ff */
[----:B------:R-:W-:Y:S01]  /*1b00*/  UIADD3 UR14, UR6, 0x180, URZ ;  /* 0x00000180060e7890 */ /* 0x000fe2000fffe03f */
[----:B------:R-:W-:Y:S01]  /*1b10*/  CS2R R120, SRZ ;  /* 0x0000000000787805 */ /* 0x000fe2000001ff00 */
[----:B------:R-:W-:Y:S01]  /*1b20*/  UMOV UR15, 0x40000040 ;  /* 0x40000040000f7882 */ /* 0x000fe20000000000 */
[----:B------:R-:W-:Y:S01]  /*1b30*/  QGMMA.64x16x32.F32.E4M3.E4M3 R96, gdesc[UR16], RZ, !UPT ;  /* 0x00200000106079f3 */ /* 0x000fe2000c7008ff */
[----:B------:R-:W-:Y:S01]  /*1b40*/  UMOV UR18, UR7 ;  /* 0x0000000700127c82 */ /* 0x000fe20008000000 */
[----:B------:R-:W-:Y:S01]  /*1b50*/  UMOV UR16, UR12 ;  /* 0x0000000c00107c82 */ /* 0x000fe20008000000 */
[----:B------:R-:W-:Y:S01]  /*1b60*/  UMOV UR17, UR13 ;  /* 0x0000000d00117c82 */ /* 0x000fe20008000000 */
[----:B------:R-:W-:Y:S01]  /*1b70*/  UMOV UR19, 0x40000040 ;  /* 0x4000004000137882 */ /* 0x000fe20000000000 */
[----:B------:R-:W-:Y:S01]  /*1b80*/  UIADD3 UR7, UR6, 0x200, URZ ;  /* 0x0000020006077890 */ /* 0x000fe2000fffe03f */
        /* <DEDUP_REMOVED lines=49> */
[----:B------:R-:W-:Y:S01]  /*1ea0*/  UIADD3 UR16, UR12, 0x2, URZ ;  /* 0x000000020c107890 */ /* 0x000fe2000fffe03f */
[----:B------:R-:W-:Y:S01]  /*1eb0*/  CS2R R122, SRZ ;  /* 0x00000000007a7805 */ /* 0x000fe2000001ff00 */
[----:B------:R-:W-:Y:S01]  /*1ec0*/  UIADD3 UR18, UR6, 0x2, URZ ;  /* 0x0000000206127890 */ /* 0x000fe2000fffe03f */
[----:B------:R-:W-:Y:S01]  /*1ed0*/  CS2R R124, SRZ ;  /* 0x00000000007c7805 */ /* 0x000fe2000001ff00 */
[----:B------:R-:W-:Y:S01]  /*1ee0*/  UMOV UR17, 0x40000040 ;  /* 0x4000004000117882 */ /* 0x000fe20000000000 */
[----:B------:R-:W-:Y:S01]  /*1ef0*/  UMOV UR19, 0x40000040 ;  /* 0x4000004000137882 */ /* 0x000fe20000000000 */
[----:B------:R-:W-:Y:S01]  /*1f00*/  UIADD3 UR13, UR6, 0x102, URZ ;  /* 0x00000102060d7890 */ /* 0x000fe2000fffe03f */
[----:B------:R-:W-:-:S02]  /*1f10*/  CS2R R126, SRZ ;  /* 0x00000000007e7805 */ /* 0x000fc4000001ff00 */
[----:B------:R-:W-:Y:S02]  /*1f20*/  CS2R R128, SRZ ;  /* 0x0000000000807805 */ /* 0x000fe4000001ff00 */
[----:B------:R-:W-:Y:S02]  /*1f30*/  CS2R R130, SRZ ;  /* 0x0000000000827805 */ /* 0x000fe4000001ff00 */
[----:B------:R-:W-:Y:S01]  /*1f40*/  CS2R R132, SRZ ;  /* 0x0000000000847805 */ /* 0x000fe2000001ff00 */
[----:B------:R-:W-:Y:S01]  /*1f50*/  QGMMA.64x16x32.F32.E4M3.E4M3 R104, gdesc[UR16], R104 ;  /* 0x00200000106879f3 */ /* 0x000fe20008700868 */
[----:B------:R-:W-:Y:S01]  /*1f60*/  UMOV UR18, UR7 ;  /* 0x0000000700127c82 */ /* 0x000fe20008000000 */
[----:B------:R-:W-:Y:S01]  /*1f70*/  UMOV UR19, 0x40000040 ;  /* 0x4000004000137882 */ /* 0x000fe20000000000 */
[----:B------:R-:W-:Y:S01]  /*1f80*/  UIADD3 UR7, UR6, 0x182, URZ ;  /* 0x0000018206077890 */ /* 0x000fe2000fffe03f */
[----:B------:R-:W-:Y:S01]  /*1f90*/  QGMMA.64x16x32.F32.E4M3.E4M3 R96, gdesc[UR16], R96 ;  /* 0x00200000106079f3 */ /* 0x000fe20008700860 */
[----:B------:R-:W-:Y:S01]  /*1fa0*/  UMOV UR18, UR13 ;  /* 0x0000000d00127c82 */ /* 0x000fe20008000000 */
[----:B------:R-:W-:Y:S01]  /*1fb0*/  UMOV UR19, 0x40000040 ;  /* 0x4000004000137882 */ /* 0x000fe20000000000 */
[----:B------:R-:W-:Y:S01]  /*1fc0*/  UIADD3 UR13, UR6, 0x202, URZ ;  /* 0x00000202060d7890 */ /* 0x000fe2000fffe03f */
[----:B------:R-:W-:Y:S01]  /*1fd0*/  QGMMA.64x16x32.F32.E4M3.E4M3 R88, gdesc[UR16], R88 ;  /* 0x00200000105879f3 */ /* 0x000fe20008700858 */
[----:B------:R-:W-:Y:S01]  /*1fe0*/  UMOV UR19, 0x40000040 ;  /* 0x4000004000137882 */ /* 0x000fe20000000000 */
[----:B------:R-:W-:Y:S01]  /*1ff0*/  UMOV UR18, UR7 ;  /* 0x0000000700127c82 */ /* 0x000fe20008000000 */
        /* <DEDUP_REMOVED lines=30> */
[----:B------:R-:W-:Y:S01]  /*21e0*/  UIADD3 UR16, UR12, 0x4, URZ ;  /* 0x000000040c107890 */ /* 0x000fe2000fffe03f */
[----:B------:R-:W-:Y:S01]  /*21f0*/  CS2R R134, SRZ ;  /* 0x0000000000867805 */ /* 0x000fe2000001ff00 */
[----:B------:R-:W-:Y:S01]  /*2200*/  UIADD3 UR18, UR6, 0x4, URZ ;  /* 0x0000000406127890 */ /* 0x000fe2000fffe03f */
[----:B------:R-:W-:Y:S01]  /*2210*/  CS2R R136, SRZ ;  /* 0x0000000000887805 */ /* 0x000fe2000001ff00 */
[----:B------:R-:W-:Y:S01]  /*2220*/  UMOV UR17, 0x40000040 ;  /* 0x4000004000117882 */ /* 0x000fe20000000000 */
[----:B------:R-:W-:Y:S01]  /*2230*/  UMOV UR19, 0x40000040 ;  /* 0x4000004000137882 */ /* 0x000fe20000000000 */
[----:B------:R-:W-:-:S02]  /*2240*/  CS2R R138, SRZ ;  /* 0x00000000008a7805 */ /* 0x000fc4000001ff00 */
[----:B------:R-:W-:Y:S02]  /*2250*/  CS2R R140, SRZ ;  /* 0x00000000008c7805 */ /* 0x000fe4000001ff00 */
        /* <DEDUP_REMOVED lines=199> */
[----:B------:R-:W-:-:S02]  /*2ed0*/  UIADD3 UR16, UR12, 0x404, URZ ;  /* 0x000004040c107890 */ /* 0x000fc4000fffe03f */
[----:B------:R-:W-:Y:S01]  /*2ee0*/  UIADD3 UR18, UR6, 0x584, URZ ;  /* 0x0000058406127890 */ /* 0x000fe2000fffe03f */
[----:B------:R-:W-:Y:S01]  /*2ef0*/  UMOV UR17, 0x40000040 ;  /* 0x4000004000117882 */ /* 0x000fe20000000000 */
[----:B------:R-:W-:Y:S01]  /*2f00*/  UMOV UR19, 0x40000040 ;  /* 0x4000004000137882 */ /* 0x000fe20000000000 */
[----:B------:R-:W-:-:S06]  /*2f10*/  UIADD3 UR12, UR12, 0x406, URZ ;  /* 0x000004060c0c7890 */ /* 0x000fcc000fffe03f */
        /* <DEDUP_REMOVED lines=39> */
[----:B------:R-:W-:Y:S01]  /*3190*/  UMOV UR13, 0x40000040 ;  /* 0x40000040000d7882 */ /* 0x000fe20000000000 */
[----:B------:R-:W-:Y:S01]  /*31a0*/  QGMMA.64x16x32.F32.E4M3.E4M3 R24, gdesc[UR16], R24 ;  /* 0x00200000101879f3 */ /* 0x000fe20008700818 */
[----:B------:R-:W-:-:S03]  /*31b0*/  UIADD3 UR16, UR6, 0x686, URZ ;  /* 0x0000068606107890 */ /* 0x000fc6000fffe03f */
[----:B------:R-:W-:Y:S01]  /*31c0*/  QGMMA.64x16x32.F32.E4M3.E4M3 R104, gdesc[UR12], R104 ;  /* 0x002000000c6879f3 */ /* 0x000fe20008700868 */
[----:B------:R-:W-:Y:S01]  /*31d0*/  UMOV UR14, UR7 ;  /* 0x00000007000e7c82 */ /* 0x000fe20008000000 */
[----:B------:R-:W-:Y:S01]  /*31e0*/  UIADD3 UR7, UR6, 0x706, URZ ;  /* 0x0000070606077890 */ /* 0x000fe2000fffe03f */
[----:B------:R-:W-:Y:S02]  /*31f0*/  UMOV UR15, 0x40000040 ;  /* 0x40000040000f7882 */ /* 0x000fe40000000000 */
[----:B------:R-:W-:Y:S01]  /*3200*/  QGMMA.64x16x32.F32.E4M3.E4M3 R96, gdesc[UR12], R96 ;  /* 0x002000000c6079f3 */ /* 0x000fe20008700860 */
[----:B------:R-:W-:Y:S01]  /*3210*/  UMOV UR14, UR16 ;  /* 0x00000010000e7c82 */ /* 0x000fe20008000000 */
[----:B------:R-:W-:Y:S01]  /*3220*/  UMOV UR15, 0x40000040 ;  /* 0x40000040000f7882 */ /* 0x000fe20000000000 */
[----:B------:R-:W-:Y:S01]  /*3230*/  UIADD3 UR16, UR6, 0x786, URZ ;  /* 0x0000078606107890 */ /* 0x000fe2000fffe03f */
[----:B------:R-:W-:Y:S01]  /*3240*/  QGMMA.64x16x32.F32.E4M3.E4M3 R88, gdesc[UR12], R88 ;  /* 0x002000000c5879f3 */ /* 0x000fe20008700858 */
[----:B------:R-:W-:Y:S01]  /*3250*/  UMOV UR14, UR7 ;  /* 0x00000007000e7c82 */ /* 0x000fe20008000000 */
[----:B------:R-:W-:Y:S01]  /*3260*/  UIADD3 UR7, UR6, 0x806, URZ ;  /* 0x0000080606077890 */ /* 0x000fe2000fffe03f */
[----:B------:R-:W-:-:S02]  /*3270*/  UMOV UR15, 0x40000040 ;  /* 0x40000040000f7882 */ /* 0x000fc40000000000 */
[----:B------:R-:W-:Y:S01]  /*3280*/  QGMMA.64x16x32.F32.E4M3.E4M3 R80, gdesc[UR12], R80 ;  /* 0x002000000c5079f3 */ /* 0x000fe20008700850 */
[----:B------:R-:W-:Y:S01]  /*3290*/  UMOV UR14, UR16 ;  /* 0x00000010000e7c82 */ /* 0x000fe20008000000 */
[----:B------:R-:W-:Y:S01]  /*32a0*/  UMOV UR15, 0x40000040 ;  /* 0x40000040000f7882 */ /* 0x000fe20000000000 */
[----:B------:R-:W-:Y:S01]  /*32b0*/  UIADD3 UR16, UR6, 0x886, URZ ;  /* 0x0000088606107890 */ /* 0x000fe2000fffe03f */
        /* <DEDUP_REMOVED lines=11> */
[----:B------:R-:W-:Y:S01]  /*3370*/  UMOV UR15, 0x40000040 ;  /* 0x40000040000f7882 */ /* 0x000fe20000000000 */
[----:B------:R-:W-:Y:S01]  /*3380*/  UIADD3 UR6, UR6, 0xa86, URZ ;  /* 0x00000a8606067890 */ /* 0x000fe2000fffe03f */
[----:B------:R-:W-:Y:S01]  /*3390*/  QGMMA.64x16x32.F32.E4M3.E4M3 R48, gdesc[UR12], R48 ;  /* 0x002000000c3079f3 */ /* 0x000fe20008700830 */
[----:B------:R-:W-:Y:S01]  /*33a0*/  UMOV UR14, UR16 ;  /* 0x00000010000e7c82 */ /* 0x000fe20008000000 */
[----:B------:R-:W-:-:S02]  /*33b0*/  UMOV UR15, 0x40000040 ;  /* 0x40000040000f7882 */ /* 0x000fc40000000000 */
[----:B------:R-:W-:Y:S01]  /*33c0*/  QGMMA.64x16x32.F32.E4M3.E4M3 R40, gdesc[UR12], R40 ;  /* 0x002000000c2879f3 */ /* 0x000fe20008700828 */
[----:B------:R-:W-:Y:S01]  /*33d0*/  UMOV UR14, UR7 ;  /* 0x00000007000e7c82 */ /* 0x000fe20008000000 */
[----:B------:R-:W-:Y:S01]  /*33e0*/  UMOV UR15, 0x40000040 ;  /* 0x40000040000f7882 */ /* 0x000fe20000000000 */
[----:B------:R-:W-:Y:S01]  /*33f0*/  ULDC UR7, c[0x0][0x50c] ;  /* 0x0001430000077ab9 */ /* 0x000fe20000000800 */
[----:B------:R-:W-:Y:S01]  /*3400*/  QGMMA.64x16x32.F32.E4M3.E4M3 R32, gdesc[UR12], R32 ;  /* 0x002000000c2079f3 */ /* 0x000fe20008700820 */
[----:B------:R-:W-:Y:S01]  /*3410*/  UISETP.NE.AND UP0, UPT, UR7, 0x8, UPT ;  /* 0x000000080700788c */ /* 0x000fe2000bf05270 */
[----:B------:R-:W-:Y:S01]  /*3420*/  UMOV UR14, UR6 ;  /* 0x00000006000e7c82 */ /* 0x000fe20008000000 */
[----:B------:R-:W-:Y:S02]  /*3430*/  UMOV UR15, 0x40000040 ;  /* 0x40000040000f7882 */ /* 0x000fe40000000000 */
[----:B------:R-:W-:Y:S01]  /*3440*/  QGMMA.64x16x32.F32.E4M3.E4M3 R24, gdesc[UR12], R24, gsb0 ;  /* 0x002000000c1879f3 */ /* 0x000fe20008000818 */
[----:B------:R-:W-:-:S06]  /*3450*/  USEL UR12, URZ, 0x1, UP0 ;  /* 0x000000013f0c7887 */ /* 0x000fcc0008000000 */
[----:B------:R-:W-:-:S13]  /*3460*/  ISETP.NE.AND P0, PT, RZ, UR12, PT ;  /* 0x0000000cff007c0c */ /* 0x000fda000bf05270 */
[----:B------:R-:W-:Y:S05]  /*3470*/  @!P0 BRA `(.L_x_22) ;  /* 0x0000000400688947 */ /* 0x000fea0003800000 */
[----:B------:R-:W-:Y:S02]  /*3480*/  WARPGROUP.DEPBAR.LE gsb0, 0x0 ;  /* 0x00008000000079c5 */ /* 0x000fe40000010000 */
[----:B------:R-:W-:-:S01]  /*3490*/  FADD R187, RZ, R104 ;  /* 0x00000068ffbb7221 */ /* 0x000fc20000000000 */
[----:B------:R-:W-:Y:S01]  /*34a0*/  FADD R186, RZ, R105 ;  /* 0x00000069ffba7221 */ /* 0x000fe20000000000 */
        /* <DEDUP_REMOVED lines=86> */
[----:B------:R-:W-:-:S06]  /*3a10*/  UMOV UR5, URZ ;  /* 0x0000003f00057c82 */ /* 0x000fcc0008000000 */
.L_x_22:
[----:B------:R-:W-:Y:S01]  /*3a20*/  UIADD3 UR6, UR4, 0x1, URZ ;  /* 0x0000000104067890 */ /* 0x000fe2000fffe03f */
[----:B------:R-:W-:-:S03]  /*3a30*/  UMOV UR13, 0x1 ;  /* 0x00000001000d7882 */ /* 0x000fc60000000000 */
[----:B------:R-:W-:-:S04]  /*3a40*/  UISETP.NE.AND UP0, UPT, UR6, 0x2, UPT ;  /* 0x000000020600788c */ /* 0x000fc8000bf05270 */
[----:B------:R-:W-:Y:S02]  /*3a50*/  USEL UR7, URZ, 0x1, UP0 ;  /* 0x000000013f077887 */ /* 0x000fe40008000000 */
[----:B------:R-:W-:Y:S02]  /*3a60*/  USEL UR6, UR6, URZ, UP0 ;  /* 0x0000003f06067287 */ /* 0x000fe40008000000 */
[----:B------:R-:W-:-:S06]  /*3a70*/  ULOP3.LUT UR7, UR10, UR7, URZ, 0x3c, !UPT ;  /* 0x000000070a077292 */ /* 0x000fcc000f8e3c3f */
[----:B------:R-:W-:-:S07]  /*3a80*/  IMAD.U32 R193, RZ, RZ, UR7 ;  /* 0x00000007ffc17e24 */ /* 0x000fce000f8e00ff */
.L_x_17:
[----:B------:R-:W-:-:S04]  /*3a90*/  UISETP.LT.AND UP0, UPT, UR11, 0x1, UPT ;  /* 0x000000010b00788c */ /* 0x000fc8000bf01270 */
[----:B------:R-:W-:-:S04]  /*3aa0*/  USEL UR7, UR11, 0x1, UP0 ;  /* 0x000000010b077887 */ /* 0x000fc80008000000 */
[----:B------:R-:W-:-:S04]  /*3ab0*/  UIADD3 UR7, UR11, -UR7, URZ ;  /* 0x800000070b077290 */ /* 0x000fc8000fffe03f */
[----:B------:R-:W-:-:S06]  /*3ac0*/  UISETP.GE.AND UP0, UPT, UR7, 0x1, UPT ;  /* 0x000000010700788c */ /* 0x000fcc000bf06270 */
[----:B------:R-:W-:-:S13]  /*3ad0*/  PLOP3.LUT P0, PT, PT, PT, UP0, 0x80, 0x0 ;  /* 0x000000000000781c */ /* 0x000fda0003f0f008 */
[----:B------:R-:W-:Y:S05]  /*3ae0*/  @!P0 BRA `(.L_x_23) ;  /* 0x0000002400088947 */ /* 0x000fea0003800000 */
[----:B------:R-:W-:Y:S02]  /*3af0*/  IMAD.U32 R190, RZ, RZ, UR4 ;  /* 0x00000004ffbe7e24 */ /* 0x000fe4000f8e00ff */
[----:B------:R-:W-:Y:S01]  /*3b00*/  IMAD.U32 R189, RZ, RZ, UR7 ;  /* 0x00000007ffbd7e24 */ /* 0x000fe2000f8e00ff */
[----:B------:R-:W-:-:S06]  /*3b10*/  ULDC UR7, c[0x0][0x50c] ;  /* 0x0001430000077ab9 */ /* 0x000fcc0000000800 */
.L_x_31:
[----:B------:R-:W-:-:S13]  /*3b20*/  ISETP.NE.AND P1, PT, R188, 0x3, PT ;  /* 0x00000003bc00780c */ /* 0x000fda0003f25270 */
[----:B------:R-:W-:Y:S05]  /*3b30*/  @!P1 BRA `(.L_x_24) ;  /* 0x0000000000049947 */ /* 0x000fea0003800000 */
[----:B------:R-:W-:Y:S01]  /*3b40*/  BPT.TRAP 0x1 ;  /* 0x000000040000795c */ /* 0x000fe20000300000 */
.L_x_24:
[----:B------:R-:W0:Y:S01]  /*3b50*/  S2UR UR14, SR_CgaCtaId ;  /* 0x00000000000e79c3 */ /* 0x000e220000008800 */
[----:B------:R-:W-:Y:S01]  /*3b60*/  UMOV UR8, 0x400 ;  /* 0x0000040000087882 */ /* 0x000fe20000000000 */
[----:B------:R-:W-:Y:S01]  /*3b70*/  SHF.L.U32 R191, R193, 0x1f, RZ ;  /* 0x0000001fc1bf7819 */ /* 0x000fe200000006ff */
[----:B0-----:R-:W-:-:S04]  /*3b80*/  ULEA UR8, UR14, UR8, 0x18 ;  /* 0x000000080e087291 */ /* 0x001fc8000f8ec03f */
[----:B------:R-:W-:-:S09]  /*3b90*/  ULEA UR14, UR6, UR8, 0x3 ;  /* 0x00000008060e7291 */ /* 0x000fd2000f8e183f */
[----:B------:R0:W1:Y:S01]  /*3ba0*/  SYNCS.PHASECHK.TRANS64.TRYWAIT P0, [UR14], R191 ;  /* 0x000000bfff0075a7 */ /* 0x000062000800014e */
[----:B------:R-:W-:Y:S05]  /*3bb0*/  @!P1 BRA `(.L_x_25) ;  /* 0x0000000000049947 */ /* 0x000fea0003800000 */
[----:B------:R-:W-:Y:S01]  /*3bc0*/  BPT.TRAP 0x1 ;  /* 0x000000040000795c */ /* 0x000fe20000300000 */
.L_x_25:
[----:B-1----:R-:W-:Y:S05]  /*3bd0*/  @P0 BRA `(.L_x_26) ;  /* 0x0000000000080947 */ /* 0x002fea0003800000 */
[----:B------:R-:W1:Y:S02]  /*3be0*/  SYNCS.PHASECHK.TRANS64.TRYWAIT P0, [UR14], R191 ;  /* 0x000000bfff0075a7 */ /* 0x000e64000800014e */
[----:B-1----:R-:W-:Y:S05]  /*3bf0*/  @!P0 BRA `(.L_x_27) ;  /* 0x000000ac00948947 */ /* 0x002fea0003800000 */
.L_x_26:
[----:B------:R-:W-:Y:S01]  /*3c00*/  UIADD3 UR14, UR8, 0x10100, URZ ;  /* 0x00010100080e7890 */ /* 0x000fe2000fffe03f */
[----:B------:R-:W-:Y:S01]  /*3c10*/  WARPGROUP.ARRIVE ;  /* 0x00000000000079c5 */ /* 0x000fe20000000000 */
[----:B------:R-:W-:Y:S02]  /*3c20*/  UISETP.NE.AND UP0, UPT, UR12, URZ, UPT ;  /* 0x0000003f0c00728c */ /* 0x000fe4000bf05270 */
[----:B------:R-:W-:Y:S02]  /*3c30*/  USHF.R.U32.HI UR14, URZ, 0x4, UR14 ;  /* 0x000000043f0e7899 */ /* 0x000fe4000801160e */
[----:B------:R-:W-:Y:S02]  /*3c40*/  USEL UR13, UR13, URZ, !UP0 ;  /* 0x0000003f0d0d7287 */ /* 0x000fe4000c000000 */
[----:B------:R-:W-:Y:S02]  /*3c50*/  ULOP3.LUT UR14, UR14, 0x3fff, URZ, 0xc0, !UPT ;  /* 0x00003fff0e0e7892 */ /* 0x000fe4000f8ec03f */
[----:B------:R-:W-:-:S02]  /*3c60*/  ULOP3.LUT UR46, UR9, 0x10000, URZ, 0xfc, !UPT ;  /* 0x00010000092e7892 */ /* 0x000fc4000f8efc3f */
[----:B------:R-:W-:Y:S02]  /*3c70*/  ULOP3.LUT UR14, UR14, 0x10000, URZ, 0xfc, !UPT ;  /* 0x000100000e0e7892 */ /* 0x000fe4000f8efc3f */
[----:B------:R-:W-:Y:S02]  /*3c80*/  UISETP.NE.U32.AND UP0, UPT, UR13, URZ, UPT ;  /* 0x0000003f0d00728c */ /* 0x000fe4000bf05070 */
[----:B------:R-:W-:Y:S02]  /*3c90*/  UIMAD UR44, UR6, 0xb00, UR14 ;  /* 0x00000b00062c78a4 */ /* 0x000fe4000f8e020e */
[----:B------:R-:W-:Y:S02]  /*3ca0*/  ULEA UR46, UR6, UR46, 0xb ;  /* 0x0000002e062e7291 */ /* 0x000fe4000f8e583f */
[----:B------:R-:W-:Y:S01]  /*3cb0*/  UIADD3 UR18, UR44, 0x80, URZ ;  /* 0x000000802c127890 */ /* 0x000fe2000fffe03f */
[----:B------:R-:W-:Y:S02]  /*3cc0*/  UMOV UR13, 0x40000040 ;  /* 0x40000040000d7882 */ /* 0x000fe40000000000 */
[----:B------:R-:W-:Y:S01]  /*3cd0*/  UMOV UR14, UR44 ;  /* 0x0000002c000e7c82 */ /* 0x000fe20008000000 */
[----:B------:R-:W-:Y:S01]  /*3ce0*/  UMOV UR15, 0x40000040 ;  /* 0x40000040000f7882 */ /* 0x000fe20000000000 */
[----:B------:R-:W-:Y:S01]  /*3cf0*/  UMOV UR12, UR46 ;  /* 0x0000002e000c7c82 */ /* 0x000fe20008000000 */
[----:B------:R-:W-:Y:S01]  /*3d00*/  UIADD3 UR22, UR44, 0x100, URZ ;  /* 0x000001002c167890 */ /* 0x000fe2000fffe03f */
[----:B------:R-:W-:Y:S01]  /*3d10*/  QGMMA.64x16x32.F32.E4M3.E4M3 R104, gdesc[UR12], R104, UP0 ;  /* 0x002000000c6879f3 */ /* 0x000fe2000bf00868 */
[----:B------:R-:W-:Y:S01]  /*3d20*/  UMOV UR14, UR18 ;  /* 0x00000012000e7c82 */ /* 0x000fe20008000000 */
[----:B------:R-:W-:Y:S01]  /*3d30*/  UMOV UR15, 0x40000040 ;  /* 0x40000040000f7882 */ /* 0x000fe20000000000 */
[----:B------:R-:W-:Y:S01]  /*3d40*/  UIADD3 UR26, UR44, 0x180, URZ ;  /* 0x000001802c1a7890 */ /* 0x000fe2000fffe03f */
[----:B------:R-:W-:Y:S01]  /*3d50*/  QGMMA.64x16x32.F32.E4M3.E4M3 R96, gdesc[UR12], R96, UP0 ;  /* 0x002000000c6079f3 */ /* 0x000fe2000bf00860 */
[----:B------:R-:W-:-:S02]  /*3d60*/  UIADD3 UR14, UR44, 0x200, URZ ;  /* 0x000002002c0e7890 */ /* 0x000fc4000fffe03f */
[----:B------:R-:W-:Y:S01]  /*3d70*/  UIADD3 UR30, UR44, 0x280, URZ ;  /* 0x000002802c1e7890 */ /* 0x000fe2000fffe03f */
[----:B------:R-:W-:Y:S01]  /*3d80*/  UMOV UR18, UR22 ;  /* 0x0000001600127c82 */ /* 0x000fe20008000000 */
[----:B------:R-:W-:Y:S01]  /*3d90*/  UIADD3 UR34, UR44, 0x300, URZ ;  /* 0x000003002c227890 */ /* 0x000fe2000fffe03f */
[----:B------:R-:W-:Y:S01]  /*3da0*/  UMOV UR22, UR26 ;  /* 0x0000001a00167c82 */ /* 0x000fe20008000000 */
[----:B------:R-:W-:Y:S01]  /*3db0*/  UIADD3 UR38, UR44, 0x380, URZ ;  /* 0x000003802c267890 */ /* 0x000fe2000fffe03f */
[----:B------:R-:W-:Y:S01]  /*3dc0*/  UMOV UR26, UR14 ;  /* 0x0000000e001a7c82 */ /* 0x000fe20008000000 */
[----:B------:R-:W-:Y:S01]  /*3dd0*/  UIADD3 UR42, UR44, 0x400, URZ ;  /* 0x000004002c2a7890 */ /* 0x000fe2000fffe03f */
[----:B------:R-:W-:Y:S01]  /*3de0*/  UMOV UR16, UR12 ;  /* 0x0000000c00107c82 */ /* 0x000fe20008000000 */
[----:B------:R-:W-:Y:S01]  /*3df0*/  UMOV UR17, UR13 ;  /* 0x0000000d00117c82 */ /* 0x000fe20008000000 */
[----:B------:R-:W-:Y:S01]  /*3e00*/  UMOV UR19, 0x40000040 ;  /* 0x4000004000137882 */ /* 0x000fe20000000000 */
[----:B------:R-:W-:Y:S01]  /*3e10*/  UIADD3 UR14, UR44, 0x480, URZ ;  /* 0x000004802c0e7890 */ /* 0x000fe2000fffe03f */
[----:B------:R-:W-:Y:S01]  /*3e20*/  QGMMA.64x16x32.F32.E4M3.E4M3 R88, gdesc[UR16], R88, UP0 ;  /* 0x00200000105879f3 */ /* 0x000fe2000bf00858 */
[----:B------:R-:W-:Y:S01]  /*3e30*/  UMOV UR20, UR12 ;  /* 0x0000000c00147c82 */ /* 0x000fe20008000000 */
[----:B------:R-:W-:Y:S01]  /*3e40*/  UMOV UR21, UR13 ;  /* 0x0000000d00157c82 */ /* 0x000fe20008000000 */
[----:B------:R-:W-:Y:S01]  /*3e50*/  UMOV UR23, 0x40000040 ;  /* 0x4000004000177882 */ /* 0x000fe20000000000 */
[----:B------:R-:W-:Y:S01]  /*3e60*/  UMOV UR24, UR12 ;  /* 0x0000000c00187c82 */ /* 0x000fe20008000000 */
[----:B------:R-:W-:Y:S01]  /*3e70*/  UMOV UR25, UR13 ;  /* 0x0000000d00197c82 */ /* 0x000fe20008000000 */
[----:B------:R-:W-:Y:S01]  /*3e80*/  UMOV UR27, 0x40000040 ;  /* 0x40000040001b7882 */ /* 0x000fe20000000000 */
[----:B------:R-:W-:Y:S01]  /*3e90*/  UMOV UR28, UR12 ;  /* 0x0000000c001c7c82 */ /* 0x000fe20008000000 */
[----:B------:R-:W-:Y:S01]  /*3ea0*/  UMOV UR29, UR13 ;  /* 0x0000000d001d7c82 */ /* 0x000fe20008000000 */
[----:B------:R-:W-:Y:S01]  /*3eb0*/  QGMMA.64x16x32.F32.E4M3.E4M3 R80, gdesc[UR20], R80, UP0 ;  /* 0x00200000145079f3 */ /* 0x000fe2000bf00850 */
[----:B------:R-:W-:Y:S01]  /*3ec0*/  UMOV UR31, 0x40000040 ;  /* 0x40000040001f7882 */ /* 0x000fe20000000000 */
[----:B------:R-:W-:Y:S01]  /*3ed0*/  UIADD3 UR16, UR44, 0x500, URZ ;  /* 0x000005002c107890 */ /* 0x000fe2000fffe03f */
[----:B------:R-:W-:Y:S01]  /*3ee0*/  UMOV UR32, UR12 ;  /* 0x0000000c00207c82 */ /* 0x000fe20008000000 */
[----:B------:R-:W-:Y:S01]  /*3ef0*/  UMOV UR33, UR13 ;  /* 0x0000000d00217c82 */ /* 0x000fe20008000000 */
[----:B------:R-:W-:Y:S01]  /*3f00*/  QGMMA.64x16x32.F32.E4M3.E4M3 R72, gdesc[UR24], R72, UP0 ;  /* 0x00200000184879f3 */ /* 0x000fe2000bf00848 */
[----:B------:R-:W-:Y:S01]  /*3f10*/  UMOV UR35, 0x40000040 ;  /* 0x4000004000237882 */ /* 0x000fe20000000000 */
        /* <DEDUP_REMOVED lines=8> */
[----:B------:R-:W-:Y:S01]  /*3fa0*/  UMOV UR15, 0x40000040 ;  /* 0x40000040000f7882 */ /* 0x000fe20000000000 */
[----:B------:R-:W-:Y:S01]  /*3fb0*/  UIADD3 UR18, UR44, 0x82, URZ ;  /* 0x000000822c127890 */ /* 0x000fe2000fffe03f */
[----:B------:R-:W-:Y:S01]  /*3fc0*/  QGMMA.64x16x32.F32.E4M3.E4M3 R48, gdesc[UR36], R48, UP0 ;  /* 0x00200000243079f3 */ /* 0x000fe2000bf00830 */
[----:B------:R-:W-:-:S02]  /*3fd0*/  UIADD3 UR22, UR44, 0x102, URZ ;  /* 0x000001022c167890 */ /* 0x000fc4000fffe03f */
[----:B------:R-:W-:Y:S01]  /*3fe0*/  UIADD3 UR26, UR44, 0x182, URZ ;  /* 0x000001822c1a7890 */ /* 0x000fe2000fffe03f */
[----:B------:R-:W-:Y:S01]  /*3ff0*/  QGMMA.64x16x32.F32.E4M3.E4M3 R40, gdesc[UR40], R40, UP0 ;  /* 0x00200000282879f3 */ /* 0x000fe2000bf00828 */
[----:B------:R-:W-:Y:S02]  /*4000*/  UIADD3 UR30, UR44, 0x282, URZ ;  /* 0x000002822c1e7890 */ /* 0x000fe4000fffe03f */
        /* <DEDUP_REMOVED lines=8> */
[----:B------:R-:W-:Y:S01]  /*4090*/  UMOV UR13, 0x40000040 ;  /* 0x40000040000d7882 */ /* 0x000fe20000000000 */
[----:B------:R-:W-:Y:S01]  /*40a0*/  UMOV UR15, 0x40000040 ;  /* 0x40000040000f7882 */ /* 0x000fe20000000000 */
[----:B------:R-:W-:Y:S02]  /*40b0*/  UIADD3 UR42, UR44, 0x402, URZ ;  /* 0x000004022c2a7890 */ /* 0x000fe4000fffe03f */
[----:B------:R-:W-:Y:S01]  /*40c0*/  UMOV UR16, UR12 ;  /* 0x0000000c00107c82 */ /* 0x000fe20008000000 */
[----:B------:R-:W-:Y:S01]  /*40d0*/  UMOV UR17, UR13 ;  /* 0x0000000d00117c82 */ /* 0x000fe20008000000 */
[----:B------:R-:W-:Y:S02]  /*40e0*/  UMOV UR19, 0x40000040 ;  /* 0x4000004000137882 */ /* 0x000fe40000000000 */
[----:B------:R-:W-:Y:S01]  /*40f0*/  QGMMA.64x16x32.F32.E4M3.E4M3 R104, gdesc[UR12], R104 ;  /* 0x002000000c6879f3 */ /* 0x000fe20008700868 */
[----:B------:R-:W-:Y:S01]  /*4100*/  UMOV UR14, UR18 ;  /* 0x00000012000e7c82 */ /* 0x000fe20008000000 */
[----:B------:R-:W-:Y:S01]  /*4110*/  UMOV UR15, 0x40000040 ;  /* 0x40000040000f7882 */ /* 0x000fe20000000000 */
[----:B------:R-:W-:Y:S01]  /*4120*/  UMOV UR18, UR22 ;  /* 0x0000001600127c82 */ /* 0x000fe20008000000 */
[----:B------:R-:W-:Y:S01]  /*4130*/  QGMMA.64x16x32.F32.E4M3.E4M3 R96, gdesc[UR12], R96 ;  /* 0x002000000c6079f3 */ /* 0x000fe20008700860 */
[----:B------:R-:W-:Y:S01]  /*4140*/  UIADD3 UR14, UR44, 0x202, URZ ;  /* 0x000002022c0e7890 */ /* 0x000fe2000fffe03f */
[----:B------:R-:W-:Y:S01]  /*4150*/  UMOV UR22, UR26 ;  /* 0x0000001a00167c82 */ /* 0x000fe20008000000 */
[----:B------:R-:W-:Y:S01]  /*4160*/  UMOV UR20, UR12 ;  /* 0x0000000c00147c82 */ /* 0x000fe20008000000 */
[----:B------:R-:W-:Y:S01]  /*4170*/  UMOV UR21, UR13 ;  /* 0x0000000d00157c82 */ /* 0x000fe20008000000 */
[----:B------:R-:W-:Y:S01]  /*4180*/  UMOV UR23, 0x40000040 ;  /* 0x4000004000177882 */ /* 0x000fe20000000000 */
[----:B------:R-:W-:-:S02]  /*4190*/  UMOV UR24, UR12 ;  /* 0x0000000c00187c82 */ /* 0x000fc40008000000 */
[----:B------:R-:W-:Y:S01]  /*41a0*/  UMOV UR26, UR14 ;  /* 0x0000000e001a7c82 */ /* 0x000fe20008000000 */
[----:B------:R-:W-:Y:S01]  /*41b0*/  UIADD3 UR14, UR44, 0x482, URZ ;  /* 0x000004822c0e7890 */ /* 0x000fe2000fffe03f */
[----:B------:R-:W-:Y:S01]  /*41c0*/  QGMMA.64x16x32.F32.E4M3.E4M3 R88, gdesc[UR16], R88 ;  /* 0x00200000105879f3 */ /* 0x000fe20008700858 */
[----:B------:R-:W-:Y:S01]  /*41d0*/  UMOV UR25, UR13 ;  /* 0x0000000d00197c82 */ /* 0x000fe20008000000 */
[----:B------:R-:W-:Y:S01]  /*41e0*/  UMOV UR27, 0x40000040 ;  /* 0x40000040001b7882 */ /* 0x000fe20000000000 */
[----:B------:R-:W-:Y:S01]  /*41f0*/  UMOV UR28, UR12 ;  /* 0x0000000c001c7c82 */ /* 0x000fe20008000000 */
[----:B------:R-:W-:Y:S01]  /*4200*/  UMOV UR29, UR13 ;  /* 0x0000000d001d7c82 */ /* 0x000fe20008000000 */
[----:B------:R-:W-:Y:S01]  /*4210*/  QGMMA.64x16x32.F32.E4M3.E4M3 R80, gdesc[UR20], R80 ;  /* 0x00200000145079f3 */ /* 0x000fe20008700850 */
[----:B------:R-:W-:Y:S01]  /*4220*/  UMOV UR31, 0x40000040 ;  /* 0x40000040001f7882 */ /* 0x000fe20000000000 */
[----:B------:R-:W-:Y:S01]  /*4230*/  UIADD3 UR16, UR44, 0x502, URZ ;  /* 0x000005022c107890 */ /* 0x000fe2000fffe03f */
[----:B------:R-:W-:Y:S01]  /*4240*/  UMOV UR32, UR12 ;  /* 0x0000000c00207c82 */ /* 0x000fe20008000000 */
[----:B------:R-:W-:Y:S01]  /*4250*/  UMOV UR33, UR13 ;  /* 0x0000000d00217c82 */ /* 0x000fe20008000000 */
[----:B------:R-:W-:Y:S01]  /*4260*/  QGMMA.64x16x32.F32.E4M3.E4M3 R72, gdesc[UR24], R72 ;  /* 0x00200000184879f3 */ /* 0x000fe20008700848 */
[----:B------:R-:W-:Y:S01]  /*4270*/  UMOV UR35, 0x40000040 ;  /* 0x4000004000237882 */ /* 0x000fe20000000000 */
        /* <DEDUP_REMOVED lines=8> */
[----:B------:R-:W-:Y:S01]  /*4300*/  UMOV UR15, 0x40000040 ;  /* 0x40000040000f7882 */ /* 0x000fe20000000000 */
[----:B------:R-:W-:Y:S01]  /*4310*/  UIADD3 UR18, UR44, 0x84, URZ ;  /* 0x000000842c127890 */ /* 0x000fe2000fffe03f */
[----:B------:R-:W-:Y:S01]  /*4320*/  QGMMA.64x16x32.F32.E4M3.E4M3 R48, gdesc[UR36], R48 ;  /* 0x00200000243079f3 */ /* 0x000fe20008700830 */
[----:B------:R-:W-:-:S02]  /*4330*/  UIADD3 UR22, UR44, 0x104, URZ ;  /* 0x000001042c167890 */ /* 0x000fc4000fffe03f */
[----:B------:R-:W-:Y:S01]  /*4340*/  UIADD3 UR26, UR44, 0x184, URZ ;  /* 0x000001842c1a7890 */ /* 0x000fe2000fffe03f */
[----:B------:R-:W-:Y:S01]  /*4350*/  QGMMA.64x16x32.F32.E4M3.E4M3 R40, gdesc[UR40], R40 ;  /* 0x00200000282879f3 */ /* 0x000fe20008700828 */
[----:B------:R-:W-:Y:S02]  /*4360*/  UIADD3 UR30, UR44, 0x284, URZ ;  /* 0x000002842c1e7890 */ /* 0x000fe4000fffe03f */
[----:B------:R-:W-:Y:S01]  /*4370*/  UIADD3 UR34, UR44, 0x304, URZ ;  /* 0x000003042c227890 */ /* 0x000fe2000fffe03f */
[----:B------:R-:W-:Y:S01]  /*4380*/  QGMMA.64x16x32.F32.E4M3.E4M3 R32, gdesc[UR12], R32 ;  /* 0x002000000c2079f3 */ /* 0x000fe20008700820 */
[----:B------:R-:W-:Y:S01]  /*4390*/  UMOV UR14, UR16 ;  /* 0x00000010000e7c82 */ /* 0x000fe20008000000 */
[----:B------:R-:W-:Y:S01]  /*43a0*/  UMOV UR15, 0x40000040 ;  /* 0x40000040000f7882 */ /* 0x000fe20000000000 */
[----:B------:R-:W-:Y:S01]  /*43b0*/  UIADD3 UR38, UR44, 0x384, URZ ;  /* 0x000003842c267890 */ /* 0x000fe2000fffe03f */
[----:B------:R-:W-:Y:S01]  /*43c0*/  QGMMA.64x16x32.F32.E4M3.E4M3 R24, gdesc[UR12], R24 ;  /* 0x002000000c1879f3 */ /* 0x000fe20008700818 */
        /* <DEDUP_REMOVED lines=313> */
[----:B------:R-:W-:Y:S03]  /*5760*/  QGMMA.64x16x32.F32.E4M3.E4M3 R48, gdesc[UR36], R48 ;  /* 0x00200000243079f3 */ /* 0x000fe60008700830 */
[----:B------:R-:W-:Y:S01]  /*5770*/  UISETP.NE.AND UP0, UPT, UR5, UR7, UPT ;  /* 0x000000070500728c */ /* 0x000fe2000bf05270 */
[----:B------:R-:W-:Y:S04]  /*5780*/  QGMMA.64x16x32.F32.E4M3.E4M3 R40, gdesc[UR40], R40 ;  /* 0x00200000282879f3 */ /* 0x000fe80008700828 */
[----:B------:R-:W-:Y:S01]  /*5790*/  QGMMA.64x16x32.F32.E4M3.E4M3 R32, gdesc[UR12], R32 ;  /* 0x002000000c2079f3 */ /* 0x000fe20008700820 */
[----:B------:R-:W-:Y:S01]  /*57a0*/  UMOV UR14, UR44 ;  /* 0x0000002c000e7c82 */ /* 0x000fe20008000000 */
[----:B------:R-:W-:-:S02]  /*57b0*/  UMOV UR15, 0x40000040 ;  /* 0x40000040000f7882 */ /* 0x000fc40000000000 */
[----:B------:R-:W-:Y:S01]  /*57c0*/  QGMMA.64x16x32.F32.E4M3.E4M3 R24, gdesc[UR12], R24, gsb0 ;  /* 0x002000000c1879f3 */ /* 0x000fe20008000818 */
[----:B------:R-:W-:-:S06]  /*57d0*/  USEL UR12, URZ, 0x1, UP0 ;  /* 0x000000013f0c7887 */ /* 0x000fcc0008000000 */
[----:B------:R-:W-:Y:S01]  /*57e0*/  ISETP.NE.AND P0, PT, RZ, UR12, PT ;  /* 0x0000000cff007c0c */ /* 0x000fe2000bf05270 */
[----:B------:R-:W-:-:S12]  /*57f0*/  WARPGROUP.DEPBAR.LE gsb0, 0x1 ;  /* 0x00008000000079c5 */ /* 0x000fd80000010100 */
[----:B------:R-:W-:Y:S05]  /*5800*/  @!P0 BRA `(.L_x_28) ;  /* 0x0000000400688947 */ /* 0x000fea0003800000 */
[----:B------:R-:W-:Y:S02]  /*5810*/  WARPGROUP.DEPBAR.LE gsb0, 0x0 ;  /* 0x00008000000079c5 */ /* 0x000fe40000010000 */
[----:B------:R-:W-:-:S01]  /*5820*/  FADD R187, R104, R187 ;  /* 0x000000bb68bb7221 */ /* 0x000fc20000000000 */
[----:B------:R-:W-:Y:S01]  /*5830*/  FADD R186, R105, R186 ;  /* 0x000000ba69ba7221 */ /* 0x000fe20000000000 */
        /* <DEDUP_REMOVED lines=86> */
[----:B------:R-:W-:-:S06]  /*5da0*/  UMOV UR5, URZ ;  /* 0x0000003f00057c82 */ /* 0x000fcc0008000000 */
.L_x_28:
[----:B------:R-:W-:Y:S05]  /*5db0*/  @!P1 BRA `(.L_x_29) ;  /* 0x0000000000049947 */ /* 0x000fea0003800000 */
[----:B------:R-:W-:Y:S01]  /*5dc0*/  BPT.TRAP 0x1 ;  /* 0x000000040000795c */ /* 0x000fe20000300000 */
.L_x_29:
[----:B------:R-:W-:-:S13]  /*5dd0*/  ISETP.NE.AND P0, PT, R5, RZ, PT ;  /* 0x000000ff0500720c */ /* 0x000fda0003f05270 */
[----:B01----:R-:W-:-:S05]  /*5de0*/  @P0 LEA R191, R190, UR8, 0x3 ;  /* 0x00000008bebf0c11 */ /* 0x003fca000f8e18ff */
[----:B------:R-:W-:-:S05]  /*5df0*/  @P0 VIADD R191, R191, 0x10 ;  /* 0x00000010bfbf0836 */ /* 0x000fca0000000000 */
[----:B------:R-:W-:-:S04]  /*5e00*/  @P0 PRMT R191, R6, 0x654, R191 ;  /* 0x0000065406bf0816 */ /* 0x000fc800000000bf */
[----:B------:R0:W-:Y:S01]  /*5e10*/  @P0 SYNCS.ARRIVE.TRANS64.RED.A1T0 RZ, [R191+URZ], RZ ;  /* 0x000000ffbfff09a7 */ /* 0x0001e2000810043f */
[----:B------:R-:W-:-:S13]  /*5e20*/  ISETP.GT.U32.AND P0, PT, R4, 0x1, PT ;  /* 0x000000010400780c */ /* 0x000fda0003f04070 */
[----:B0-----:R-:W-:Y:S05]  /*5e30*/  @P0 BRA `(.L_x_30) ;  /* 0x0000000000040947 */ /* 0x001fea0003800000 */
[----:B------:R-:W-:Y:S01]  /*5e40*/  BPT.TRAP 0x1 ;  /* 0x000000040000795c */ /* 0x000fe20000300000 */
.L_x_30:
[----:B------:R-:W-:Y:S01]  /*5e50*/  UIADD3 UR6, UR6, 0x1, URZ ;  /* 0x0000000106067890 */ /* 0x000fe2000fffe03f */
[C---:B------:R-:W-:Y:S01]  /*5e60*/  ISETP.GT.AND P1, PT, R189.reuse, 0x1, PT ;  /* 0x00000001bd00780c */ /* 0x040fe20003f24270 */
[----:B------:R-:W-:Y:S02]  /*5e70*/  VIADD R190, R190, 0x1 ;  /* 0x00000001bebe7836 */ /* 0x000fe40000000000 */
[----:B------:R-:W-:Y:S01]  /*5e80*/  UISETP.NE.AND UP0, UPT, UR6, 0x2, UPT ;  /* 0x000000020600788c */ /* 0x000fe2000bf05270 */
[----:B------:R-:W-:Y:S02]  /*5e90*/  VIADD R189, R189, 0xffffffff ;  /* 0xffffffffbdbd7836 */ /* 0x000fe40000000000 */
[C---:B------:R-:W-:Y:S01]  /*5ea0*/  ISETP.NE.AND P0, PT, R190.reuse, 0x2, PT ;  /* 0x00000002be00780c */ /* 0x040fe20003f05270 */
[----:B------:R-:W-:Y:S02]  /*5eb0*/  USEL UR13, URZ, 0x1, UP0 ;  /* 0x000000013f0d7887 */ /* 0x000fe40008000000 */
[----:B------:R-:W-:Y:S01]  /*5ec0*/  USEL UR6, UR6, URZ, UP0 ;  /* 0x0000003f06067287 */ /* 0x000fe20008000000 */
[----:B------:R-:W-:-:S03]  /*5ed0*/  SEL R190, R190, RZ, P0 ;  /* 0x000000ffbebe7207 */ /* 0x000fc60000000000 */
[----:B------:R-:W-:Y:S01]  /*5ee0*/  LOP3.LUT R193, R193, UR13, RZ, 0x3c, !PT ;  /* 0x0000000dc1c17c12 */ /* 0x000fe2000f8e3cff */
[----:B------:R-:W-:Y:S01]  /*5ef0*/  UMOV UR13, 0x1 ;  /* 0x00000001000d7882 */ /* 0x000fe20000000000 */
[----:B------:R-:W-:Y:S06]  /*5f00*/  @P1 BRA `(.L_x_31) ;  /* 0xffffffdc00041947 */ /* 0x000fec000383ffff */
.L_x_23:
[----:B------:R-:W-:Y:S01]  /*5f10*/  UISETP.NE.AND UP0, UPT, UR5, URZ, UPT ;  /* 0x0000003f0500728c */ /* 0x000fe2000bf05270 */
[----:B------:R-:W0:Y:S03]  /*5f20*/  LDC R189, c[0x0][0x28c] ;  /* 0x0000a300ffbd7b82 */ /* 0x000e260000000800 */
[----:B------:R-:W-:-:S06]  /*5f30*/  USEL UR5, URZ, 0x1, !UP0 ;  /* 0x000000013f057887 */ /* 0x000fcc000c000000 */
[----:B------:R-:W-:Y:S02]  /*5f40*/  ISETP.NE.AND P0, PT, RZ, UR5, PT ;  /* 0x00000005ff007c0c */ /* 0x000fe4000bf05270 */
[----:B0-----:R-:W-:-:S11]  /*5f50*/  ISETP.GE.AND P1, PT, R189, 0x1, PT ;  /* 0x00000001bd00780c */ /* 0x001fd60003f26270 */
[----:B------:R-:W-:Y:S05]  /*5f60*/  @!P0 BRA `(.L_x_32) ;  /* 0x0000000400648947 */ /* 0x000fea0003800000 */
[----:B------:R-:W-:Y:S02]  /*5f70*/  WARPGROUP.DEPBAR.LE gsb0, 0x0 ;  /* 0x00008000000079c5 */ /* 0x000fe40000010000 */
[----:B------:R-:W-:Y:S01]  /*5f80*/  FADD R187, R104, R187 ;  /* 0x000000bb68bb7221 */ /* 0x000fe20000000000 */
        /* <DEDUP_REMOVED lines=86> */
[----:B------:R-:W-:-:S07]  /*64f0*/  FADD R12, R12, R31 ;  /* 0x0000001f0c0c7221 */ /* 0x000fce0000000000 */
.L_x_32:
[----:B------:R-:W-:Y:S02]  /*6500*/  WARPGROUP.DEPBAR.LE gsb0, 0x0 ;  /* 0x00008000000079c5 */ /* 0x000fe40000010000 */
[----:B------:R-:W-:Y:S05]  /*6510*/  @!P1 BRA `(.L_x_33) ;  /* 0x0000000000489947 */ /* 0x000fea0003800000 */
[----:B------:R-:W-:-:S13]  /*6520*/  ISETP.NE.AND P0, PT, R188, 0x3, PT ;  /* 0x00000003bc00780c */ /* 0x000fda0003f05270 */
[----:B------:R-:W-:Y:S05]  /*6530*/  @!P0 BRA `(.L_x_34) ;  /* 0x0000000000048947 */ /* 0x000fea0003800000 */
[----:B------:R-:W-:Y:S01]  /*6540*/  BPT.TRAP 0x1 ;  /* 0x000000040000795c */ /* 0x000fe20000300000 */
.L_x_34:
[----:B------:R-:W-:Y:S01]  /*6550*/  ISETP.NE.AND P0, PT, R5, RZ, PT ;  /* 0x000000ff0500720c */ /* 0x000fe20003f05270 */
[----:B------:R-:W-:Y:S01]  /*6560*/  UISETP.LT.AND UP1, UPT, UR11, 0x1, UPT ;  /* 0x000000010b00788c */ /* 0x000fe2000bf21270 */
[----:B------:R-:W-:-:S11]  /*6570*/  IMAD.U32 R25, RZ, RZ, UR8 ;  /* 0x00000008ff197e24 */ /* 0x000fd6000f8e00ff */
[----:B------:R-:W-:-:S05]  /*6580*/  VOTEU.ANY UP0, P0 ;  /* 0x00000000003f7886 */ /* 0x000fca0000000100 */
[----:B------:R-:W-:-:S04]  /*6590*/  @UP0 USEL UR5, UR11, 0x1, UP1 ;  /* 0x000000010b050887 */ /* 0x000fc80008800000 */
[----:B------:R-:W-:-:S06]  /*65a0*/  @UP0 UIADD3 UR5, UR4, UR11, -UR5 ;  /* 0x0000000b04050290 */ /* 0x000fcc000fffe805 */
[----:B------:R-:W-:-:S04]  /*65b0*/  IMAD.U32 R24, RZ, RZ, UR5 ;  /* 0x00000005ff187e24 */ /* 0x000fc8000f8e00ff */
[----:B------:R-:W-:-:S05]  /*65c0*/  @P0 IMAD.SHL.U32 R24, R24, 0x8, RZ ;  /* 0x0000000818180824 */ /* 0x000fca00078e00ff */
[----:B------:R-:W-:-:S04]  /*65d0*/  @P0 LOP3.LUT R24, R24, 0x8, RZ, 0xc0, !PT ;  /* 0x0000000818180812 */ /* 0x000fc800078ec0ff */
[----:B------:R-:W-:-:S04]  /*65e0*/  @P0 IADD3 R25, R25, 0x10, R24 ;  /* 0x0000001019190810 */ /* 0x000fc80007ffe018 */
[----:B------:R-:W-:-:S04]  /*65f0*/  @P0 PRMT R25, R6, 0x654, R25 ;  /* 0x0000065406190816 */ /* 0x000fc80000000019 */
[----:B------:R0:W-:Y:S01]  /*6600*/  @P0 SYNCS.ARRIVE.TRANS64.RED.A1T0 RZ, [R25+URZ], RZ ;  /* 0x000000ff19ff09a7 */ /* 0x0001e2000810043f */
[----:B------:R-:W-:-:S13]  /*6610*/  ISETP.GT.U32.AND P0, PT, R4, 0x1, PT ;  /* 0x000000010400780c */ /* 0x000fda0003f04070 */
[----:B0-----:R-:W-:Y:S05]  /*6620*/  @P0 BRA `(.L_x_33) ;  /* 0x0000000000040947 */ /* 0x001fea0003800000 */
[----:B------:R-:W-:Y:S01]  /*6630*/  BPT.TRAP 0x1 ;  /* 0x000000040000795c */ /* 0x000fe20000300000 */
.L_x_33:
[----:B------:R-:W0:Y:S01]  /*6640*/  LDC R28, c[0x0][0x288] ;  /* 0x0000a200ff1c7b82 */ /* 0x000e220000000800 */
[--C-:B------:R-:W-:Y:S01]  /*6650*/  SHF.R.U32.HI R24, RZ, 0x2, R0.reuse ;  /* 0x00000002ff187819 */ /* 0x100fe20000011600 */
[----:B------:R-:W-:Y:S01]  /*6660*/  IMAD R31, R8, 0xb0, RZ ;  /* 0x000000b0081f7824 */ /* 0x000fe200078e02ff */
[----:B------:R-:W-:Y:S01]  /*6670*/  LOP3.LUT R26, R0, 0x60, RZ, 0xc0, !PT ;  /* 0x00000060001a7812 */ /* 0x000fe200078ec0ff */
[----:B------:R-:W-:Y:S01]  /*6680*/  ULDC UR5, c[0x0][0x284] ;  /* 0x0000a10000057ab9 */ /* 0x000fe20000000800 */
[----:B------:R-:W-:Y:S02]  /*6690*/  SHF.R.U32.HI R27, RZ, 0x7, R0 ;  /* 0x00000007ff1b7819 */ /* 0x000fe40000011600 */
[----:B------:R-:W-:Y:S02]  /*66a0*/  LOP3.LUT R25, R24, 0x7, RZ, 0xc0, !PT ;  /* 0x0000000718197812 */ /* 0x000fe400078ec0ff */
[----:B------:R-:W-:Y:S02]  /*66b0*/  SHF.R.U32.HI R26, RZ, 0x1, R26 ;  /* 0x00000001ff1a7819 */ /* 0x000fe4000001161a */
[----:B------:R-:W-:-:S02]  /*66c0*/  LOP3.LUT R24, R27, 0x1, RZ, 0xc0, !PT ;  /* 0x000000011b187812 */ /* 0x000fc400078ec0ff */
[----:B------:R-:W-:Y:S02]  /*66d0*/  IADD3 R29, RZ, -R26, -R25 ;  /* 0x8000001aff1d7210 */ /* 0x000fe40007ffe819 */
[----:B------:R-:W-:Y:S01]  /*66e0*/  LOP3.LUT R27, R0, 0x3, RZ, 0xc0, !PT ;  /* 0x00000003001b7812 */ /* 0x000fe200078ec0ff */
[C---:B------:R-:W-:Y:S02]  /*66f0*/  IMAD.SHL.U32 R30, R24.reuse, 0x40, RZ ;  /* 0x00000040181e7824 */ /* 0x040fe400078e00ff */
[----:B------:R-:W-:Y:S02]  /*6700*/  IMAD R29, R24, -0x40, R29 ;  /* 0xffffffc0181d7824 */ /* 0x000fe400078e021d */
[C---:B------:R-:W-:Y:S01]  /*6710*/  IMAD.SHL.U32 R24, R9.reuse, 0x80, RZ ;  /* 0x0000008009187824 */ /* 0x040fe200078e00ff */
[----:B------:R-:W-:Y:S01]  /*6720*/  LOP3.LUT R25, R30, 0x40, R25, 0xe2, !PT ;  /* 0x000000401e197812 */ /* 0x000fe200078ee219 */
[----:B------:R-:W-:Y:S01]  /*6730*/  IMAD.WIDE R8, R9, 0x80, RZ ;  /* 0x0000008009087825 */ /* 0x000fe200078e02ff */
[----:B0-----:R-:W-:-:S03]  /*6740*/  ISETP.GE.AND P0, PT, R31, R28, PT ;  /* 0x0000001c1f00720c */ /* 0x001fc60003f06270 */
[----:B------:R-:W-:Y:S01]  /*6750*/  IMAD.SHL.U32 R30, R0, 0x2, RZ ;  /* 0x00000002001e7824 */ /* 0x000fe200078e00ff */
[C---:B------:R-:W-:Y:S01]  /*6760*/  IADD3 R29, -R24.reuse, UR5, R29 ;  /* 0x00000005181d7c10 */ /* 0x040fe2000fffe11d */
[----:B------:R-:W-:Y:S01]  /*6770*/  IMAD R34, R27, -0x2, R28 ;  /* 0xfffffffe1b227824 */ /* 0x000fe200078e021c */
[----:B------:R-:W-:Y:S01]  /*6780*/  ISETP.GE.OR P0, PT, R24, UR5, P0 ;  /* 0x0000000518007c0c */ /* 0x000fe20008706670 */
[----:B------:R-:W-:Y:S01]  /*6790*/  IMAD.MOV.U32 R28, RZ, RZ, -0x1 ;  /* 0xffffffffff1c7424 */ /* 0x000fe200078e00ff */
[----:B------:R-:W-:Y:S01]  /*67a0*/  LOP3.LUT R35, R8, R25, R26, 0xfe, !PT ;  /* 0x0000001908237212 */ /* 0x000fe200078efe1a */
[----:B------:R-:W-:Y:S01]  /*67b0*/  IMAD.IADD R34, R34, 0x1, -R31 ;  /* 0x0000000122227824 */ /* 0x000fe200078e0a1f */
[----:B------:R-:W-:-:S09]  /*67c0*/  LOP3.LUT R30, R31, 0x6, R30, 0xf8, !PT ;  /* 0x000000061f1e7812 */ /* 0x000fd200078ef81e */
[----:B------:R-:W-:Y:S05]  /*67d0*/  @P0 BRA `(.L_x_35) ;  /* 0x0000006400700947 */ /* 0x000fea0003800000 */
[----:B------:R-:W0:Y:S01]  /*67e0*/  LDC.64 R26, c[0x0][0x5c8] ;  /* 0x00017200ff1a7b82 */ /* 0x000e220000000a00 */
[----:B------:R-:W-:Y:S01]  /*67f0*/  SHF.R.S32.HI R36, RZ, 0x1f, R7 ;  /* 0x0000001fff247819 */ /* 0x000fe20000011407 */
[----:B------:R-:W-:Y:S01]  /*6800*/  ULDC.64 UR6, c[0x0][0x5d0] ;  /* 0x0001740000067ab9 */ /* 0x000fe20000000a00 */
[----:B------:R-:W-:Y:S01]  /*6810*/  SHF.R.S32.HI R31, RZ, 0x1f, R30 ;  /* 0x0000001fff1f7819 */ /* 0x000fe2000001141e */
[----:B------:R-:W-:Y:S02]  /*6820*/  BSSY B0, `(.L_x_35) ;  /* 0x0000657000007945 */ /* 0x000fe40003800000 */
[----:B------:R-:W-:-:S04]  /*6830*/  IMAD R24, R36, UR6, RZ ;  /* 0x0000000624187c24 */ /* 0x000fc8000f8e02ff */
[C---:B------:R-:W-:Y:S02]  /*6840*/  IMAD R33, R7.reuse, UR7, R24 ;  /* 0x0000000707217c24 */ /* 0x040fe4000f8e0218 */
[----:B------:R-:W-:Y:S01]  /*6850*/  IMAD.WIDE.U32 R24, R7, UR6, R30 ;  /* 0x0000000607187c25 */ /* 0x000fe2000f8e001e */
[----:B------:R-:W-:-:S03]  /*6860*/  ULDC.64 UR6, c[0x0][0x5c0] ;  /* 0x0001700000067ab9 */ /* 0x000fc60000000a00 */
[----:B------:R-:W-:Y:S02]  /*6870*/  IMAD.IADD R25, R25, 0x1, R33 ;  /* 0x0000000119197824 */ /* 0x000fe400078e0221 */
[-C--:B0-----:R-:W-:Y:S02]  /*6880*/  IMAD R32, R9, R26.reuse, RZ ;  /* 0x0000001a09207224 */ /* 0x081fe400078e02ff */
[----:B------:R-:W-:-:S04]  /*6890*/  IMAD.WIDE.U32 R24, R35, R26, R24 ;  /* 0x0000001a23187225 */ /* 0x000fc800078e0018 */
[----:B------:R-:W-:-:S04]  /*68a0*/  IMAD R33, R35, R27, R32 ;  /* 0x0000001b23217224 */ /* 0x000fc800078e0220 */
[----:B------:R-:W-:Y:S01]  /*68b0*/  IMAD.IADD R32, R25, 0x1, R33 ;  /* 0x0000000119207824 */ /* 0x000fe200078e0221 */
[----:B------:R-:W-:Y:S02]  /*68c0*/  LEA R25, P0, R26, R24, 0x3 ;  /* 0x000000181a197211 */ /* 0x000fe400078018ff */
[----:B------:R-:W-:Y:S02]  /*68d0*/  IADD3 R24, P1, R24, UR6, RZ ;  /* 0x0000000618187c10 */ /* 0x000fe4000ff3e0ff */
[----:B------:R-:W-:Y:S02]  /*68e0*/  LEA.HI.X R27, R26, R32, R27, 0x3, P0 ;  /* 0x000000201a1b7211 */ /* 0x000fe400000f1c1b */
[----:B---3-5:R-:W-:Y:S02]  /*68f0*/  FSETP.NEU.AND P0, PT, R11, RZ, PT ;  /* 0x000000ff0b00720b */ /* 0x028fe40003f0d000 */
[----:B------:R-:W-:Y:S02]  /*6900*/  IADD3 R26, P2, R25, UR6, RZ ;  /* 0x00000006191a7c10 */ /* 0x000fe4000ff5e0ff */
[----:B------:R-:W-:-:S02]  /*6910*/  IADD3.X R25, R32, UR7, RZ, P1, !PT ;  /* 0x0000000720197c10 */ /* 0x000fc40008ffe4ff */
[----:B------:R-:W-:-:S07]  /*6920*/  IADD3.X R27, R27, UR7, RZ, P2, !PT ;  /* 0x000000071b1b7c10 */ /* 0x000fce00097fe4ff */
[----:B------:R-:W-:Y:S05]  /*6930*/  @!P0 BRA `(.L_x_36) ;  /* 0x0000004800e48947 */ /* 0x000fea0003800000 */
[----:B------:R-:W-:Y:S01]  /*6940*/  ULDC.64 UR6, c[0x0][0x5b8] ;  /* 0x00016e0000067ab9 */ /* 0x000fe20000000a00 */
[----:B------:R-:W-:Y:S01]  /*6950*/  ISETP.GE.AND P0, PT, R34, 0x1, PT ;  /* 0x000000012200780c */ /* 0x000fe20003f06270 */
[----:B------:R-:W-:Y:S01]  /*6960*/  IMAD R36, R36, UR6, RZ ;  /* 0x0000000624247c24 */ /* 0x000fe2000f8e02ff */
[----:B------:R-:W-:Y:S01]  /*6970*/  ULDC.64 UR8, c[0x0][0x5a8] ;  /* 0x00016a0000087ab9 */ /* 0x000fe20000000a00 */
[----:B------:R-:W-:Y:S01]  /*6980*/  IMAD.WIDE.U32 R32, R7, UR6, R30 ;  /* 0x0000000607207c25 */ /* 0x000fe2000f8e001e */
[----:B------:R-:W-:Y:S01]  /*6990*/  ISETP.LT.OR P4, PT, R29, 0x1, !P0 ;  /* 0x000000011d00780c */ /* 0x000fe20004781670 */
[----:B------:R-:W-:Y:S02]  /*69a0*/  BSSY B1, `(.L_x_37) ;  /* 0x000000c000017945 */ /* 0x000fe40003800000 */
[----:B------:R-:W-:Y:S01]  /*69b0*/  IMAD R7, R7, UR7, R36 ;  /* 0x0000000707077c24 */ /* 0x000fe2000f8e0224 */
[----:B------:R-:W-:-:S03]  /*69c0*/  ULDC.64 UR6, c[0x0][0x5b0] ;  /* 0x00016c0000067ab9 */ /* 0x000fc60000000a00 */
[----:B------:R-:W-:Y:S02]  /*69d0*/  IMAD.IADD R33, R33, 0x1, R7 ;  /* 0x0000000121217824 */ /* 0x000fe400078e0207 */
[----:B------:R-:W-:Y:S02]  /*69e0*/  IMAD R7, R9, UR6, RZ ;  /* 0x0000000609077c24 */ /* 0x000fe4000f8e02ff */
[----:B------:R-:W-:-:S04]  /*69f0*/  IMAD.WIDE.U32 R30, R35, UR6, R32 ;  /* 0x00000006231e7c25 */ /* 0x000fc8000f8e0020 */
[----:B------:R-:W-:Y:S01]  /*6a00*/  IMAD R7, R35, UR7, R7 ;  /* 0x0000000723077c24 */ /* 0x000fe2000f8e0207 */
[----:B------:R-:W-:-:S04]  /*6a10*/  IADD3 R30, P1, R30, UR8, RZ ;  /* 0x000000081e1e7c10 */ /* 0x000fc8000ff3e0ff */
[--C-:B------:R-:W-:Y:S02]  /*6a20*/  IADD3.X R31, R31, UR9, R7.reuse, P1, !PT ;  /* 0x000000091f1f7c10 */ /* 0x100fe40008ffe407 */
[----:B------:R-:W-:Y:S01]  /*6a30*/  PRMT R7, RZ, 0x7610, R7 ;  /* 0x00007610ff077816 */ /* 0x000fe20000000007 */
[----:B------:R-:W-:Y:S06]  /*6a40*/  @P4 BRA `(.L_x_38) ;  /* 0x0000000000044947 */ /* 0x000fec0003800000 */
[----:B------:R0:W5:Y:S02]  /*6a50*/  LDG.E.U8 R7, desc[UR48][R30.64] ;  /* 0x000000301e077981 */ /* 0x000164000c1e1100 */
.L_x_38:
[----:B------:R-:W-:Y:S05]  /*6a60*/  BSYNC B1 ;  /* 0x0000000000017941 */ /* 0x000fea0003800000 */
.L_x_37:
[----:B-----5:R-:W-:Y:S01]  /*6a70*/  LOP3.LUT R7, R7, 0xff, RZ, 0xc0, !PT ;  /* 0x000000ff07077812 */ /* 0x020fe200078ec0ff */
[----:B------:R-:W-:Y:S01]  /*6a80*/  BSSY B1, `(.L_x_39) ;  /* 0x000000c000017945 */ /* 0x000fe20003800000 */
[----:B------:R-:W-:Y:S02]  /*6a90*/  ISETP.GE.AND P1, PT, R34, 0x2, PT ;  /* 0x000000022200780c */ /* 0x000fe40003f26270 */
[----:B------:R-:W-:Y:S02]  /*6aa0*/  F2FP.F16.E4M3.UNPACK_B R7, R7 ;  /* 0x00000007ff07723e */ /* 0x000fe400020006ff */
[----:B------:R-:W-:-:S03]  /*6ab0*/  ISETP.LT.OR P2, PT, R29, 0x1, !P1 ;  /* 0x000000011d00780c */ /* 0x000fc60004f41670 */
[----:B------:R-:W-:Y:S01]  /*6ac0*/  HADD2.F32 R36, -RZ, R7.H0_H0 ;  /* 0x20000007ff247230 */ /* 0x000fe20000004100 */
[----:B------:R-:W-:-:S04]  /*6ad0*/  PRMT R7, RZ, 0x7610, R7 ;  /* 0x00007610ff077816 */ /* 0x000fc80000000007 */
[----:B------:R-:W-:-:S04]  /*6ae0*/  FMUL R36, R36, R11 ;  /* 0x0000000b24247220 */ /* 0x000fc80000400000 */
[----:B--2---:R-:W-:-:S05]  /*6af0*/  FFMA R36, R187, R10, R36 ;  /* 0x0000000abb247223 */ /* 0x004fca0000000024 */
[----:B------:R-:W-:-:S05]  /*6b00*/  F2FP.SATFINITE.E4M3.F32.PACK_AB_MERGE_C R37, RZ, R36, RZ ;  /* 0x00000024ff25723e */ /* 0x000fca00048070ff */
[----:B------:R1:W-:Y:S01]  /*6b10*/  @!P4 STG.E.U8 desc[UR48][R24.64], R37 ;  /* 0x000000251800c986 */ /* 0x0003e2000c101130 */
[----:B------:R-:W-:Y:S05]  /*6b20*/  @P2 BRA `(.L_x_40) ;  /* 0x0000000000042947 */ /* 0x000fea0003800000 */
[----:B------:R2:W5:Y:S02]  /*6b30*/  LDG.E.U8 R7, desc[UR48][R30.64+0x1] ;  /* 0x000001301e077981 */ /* 0x000564000c1e1100 */
.L_x_40:
[----:B------:R-:W-:Y:S05]  /*6b40*/  BSYNC B1 ;  /* 0x0000000000017941 */ /* 0x000fea0003800000 */
.L_x_39:
[----:B-----5:R-:W-:Y:S01]  /*6b50*/  LOP3.LUT R7, R7, 0xff, RZ, 0xc0, !PT ;  /* 0x000000ff07077812 */ /* 0x020fe200078ec0ff */
[----:B------:R-:W-:Y:S01]  /*6b60*/  BSSY B1, `(.L_x_41) ;  /* 0x0000012000017945 */ /* 0x000fe20003800000 */
[----:B------:R-:W-:Y:S02]  /*6b70*/  IADD3 R35, P4, R35, 0x8, RZ ;  /* 0x0000000823237810 */ /* 0x000fe40007f9e0ff */
[----:B------:R-:W-:Y:S02]  /*6b80*/  F2FP.F16.E4M3.UNPACK_B R7, R7 ;  /* 0x00000007ff07723e */ /* 0x000fe400020006ff */
[----:B------:R-:W-:Y:S01]  /*6b90*/  ISETP.LT.OR P0, PT, R29, 0x9, !P0 ;  /* 0x000000091d00780c */ /* 0x000fe20004701670 */
[----:B------:R-:W-:Y:S02]  /*6ba0*/  IMAD.X R9, RZ, RZ, R9, P4 ;  /* 0x000000ffff097224 */ /* 0x000fe400020e0609 */
[----:B------:R-:W-:Y:S02]  /*6bb0*/  HADD2.F32 R8, -RZ, R7.H0_H0 ;  /* 0x20000007ff087230 */ /* 0x000fe40000004100 */
[----:B------:R-:W-:-:S04]  /*6bc0*/  IMAD.WIDE.U32 R32, R35, UR6, R32 ;  /* 0x0000000623207c25 */ /* 0x000fc8000f8e0020 */
[----:B------:R-:W-:Y:S01]  /*6bd0*/  FMUL R7, R8, R11 ;  /* 0x0000000b08077220 */ /* 0x000fe20000400000 */
[----:B------:R-:W-:-:S03]  /*6be0*/  IMAD R8, R9, UR6, RZ ;  /* 0x0000000609087c24 */ /* 0x000fc6000f8e02ff */
[----:B------:R-:W-:Y:S01]  /*6bf0*/  FFMA R7, R186, R10, R7 ;  /* 0x0000000aba077223 */ /* 0x000fe20000000007 */
[----:B------:R-:W-:Y:S01]  /*6c00*/  IMAD R35, R35, UR7, R8 ;  /* 0x0000000723237c24 */ /* 0x000fe2000f8e0208 */
[----:B------:R-:W-:-:S03]  /*6c10*/  IADD3 R8, P4, R32, UR8, RZ ;  /* 0x0000000820087c10 */ /* 0x000fc6000ff9e0ff */
[----:B-1----:R-:W-:Y:S02]  /*6c20*/  F2FP.SATFINITE.E4M3.F32.PACK_AB_MERGE_C R37, RZ, R7, RZ ;  /* 0x00000007ff25723e */ /* 0x002fe400048070ff */
[----:B------:R-:W-:Y:S02]  /*6c30*/  IADD3.X R9, R33, UR9, R35, P4, !PT ;  /* 0x0000000921097c10 */ /* 0x000fe4000a7fe423 */
[----:B------:R-:W-:Y:S01]  /*6c40*/  PRMT R7, RZ, 0x7610, R7 ;  /* 0x00007610ff077816 */ /* 0x000fe20000000007 */
[----:B------:R1:W-:Y:S01]  /*6c50*/  @!P2 STG.E.U8 desc[UR48][R24.64+0x1], R37 ;  /* 0x000001251800a986 */ /* 0x0003e2000c101130 */
[----:B------:R-:W-:Y:S05]  /*6c60*/  @P0 BRA `(.L_x_42) ;  /* 0x0000000000040947 */ /* 0x000fea0003800000 */
[----:B------:R3:W5:Y:S02]  /*6c70*/  LDG.E.U8 R7, desc[UR48][R8.64] ;  /* 0x0000003008077981 */ /* 0x000764000c1e1100 */
.L_x_42:
[----:B------:R-:W-:Y:S05]  /*6c80*/  BSYNC B1 ;  /* 0x0000000000017941 */ /* 0x000fea0003800000 */
.L_x_41:
[----:B-----5:R-:W-:Y:S01]  /*6c90*/  LOP3.LUT R7, R7, 0xff, RZ, 0xc0, !PT ;  /* 0x000000ff07077812 */ /* 0x020fe200078ec0ff */
[----:B------:R-:W-:Y:S01]  /*6ca0*/  BSSY B1, `(.L_x_43) ;  /* 0x000000b000017945 */ /* 0x000fe20003800000 */
[----:B------:R-:W-:Y:S02]  /*6cb0*/  ISETP.LT.OR P1, PT, R29, 0x9, !P1 ;  /* 0x000000091d00780c */ /* 0x000fe40004f21670 */
[----:B------:R-:W-:-:S05]  /*6cc0*/  F2FP.F16.E4M3.UNPACK_B R7, R7 ;  /* 0x00000007ff07723e */ /* 0x000fca00020006ff */
[----:B------:R-:W-:Y:S01]  /*6cd0*/  HADD2.F32 R32, -RZ, R7.H0_H0 ;  /* 0x20000007ff207230 */ /* 0x000fe20000004100 */
[----:B------:R-:W-:-:S04]  /*6ce0*/  PRMT R7, RZ, 0x7610, R7 ;  /* 0x00007610ff077816 */ /* 0x000fc80000000007 */
[----:B------:R-:W-:-:S04]  /*6cf0*/  FMUL R32, R32, R11 ;  /* 0x0000000b20207220 */ /* 0x000fc80000400000 */
[----:B------:R-:W-:-:S05]  /*6d00*/  FFMA R32, R185, R10, R32 ;  /* 0x0000000ab9207223 */ /* 0x000fca0000000020 */
[----:B------:R-:W-:-:S05]  /*6d10*/  F2FP.SATFINITE.E4M3.F32.PACK_AB_MERGE_C R33, RZ, R32, RZ ;  /* 0x00000020ff21723e */ /* 0x000fca00048070ff */
[----:B------:R4:W-:Y:S01]  /*6d20*/  @!P0 STG.E.U8 desc[UR48][R26.64], R33 ;  /* 0x000000211a008986 */ /* 0x0009e2000c101130 */
[----:B------:R-:W-:Y:S05]  /*6d30*/  @P1 BRA `(.L_x_44) ;  /* 0x0000000000041947 */ /* 0x000fea0003800000 */
[----:B------:R0:W5:Y:S02]  /*6d40*/  LDG.E.U8 R7, desc[UR48][R8.64+0x1] ;  /* 0x0000013008077981 */ /* 0x000164000c1e1100 */
.L_x_44:
[----:B------:R-:W-:Y:S05]  /*6d50*/  BSYNC B1 ;  /* 0x0000000000017941 */ /* 0x000fea0003800000 */
.L_x_43:
[----:B-----5:R-:W-:Y:S01]  /*6d60*/  LOP3.LUT R7, R7, 0xff, RZ, 0xc0, !PT ;  /* 0x000000ff07077812 */ /* 0x020fe200078ec0ff */
[----:B------:R-:W-:Y:S01]  /*6d70*/  BSSY B1, `(.L_x_45) ;  /* 0x000000c000017945 */ /* 0x000fe20003800000 */
[----:B------:R-:W-:Y:S02]  /*6d80*/  ISETP.GE.AND P0, PT, R34, 0x9, PT ;  /* 0x000000092200780c */ /* 0x000fe40003f06270 */
[----:B------:R-:W-:Y:S02]  /*6d90*/  F2FP.F16.E4M3.UNPACK_B R7, R7 ;  /* 0x00000007ff07723e */ /* 0x000fe400020006ff */
[----:B------:R-:W-:-:S03]  /*6da0*/  ISETP.LT.OR P2, PT, R29, 0x1, !P0 ;  /* 0x000000011d00780c */ /* 0x000fc60004741670 */
[----:B------:R-:W-:-:S05]  /*6db0*/  HADD2.F32 R32, -RZ, R7.H0_H0 ;  /* 0x20000007ff207230 */ /* 0x000fca0000004100 */
[----:B------:R-:W-:-:S04]  /*6dc0*/  FMUL R7, R32, R11 ;  /* 0x0000000b20077220 */ /* 0x000fc80000400000 */
[----:B------:R-:W-:-:S05]  /*6dd0*/  FFMA R7, R184, R10, R7 ;  /* 0x0000000ab8077223 */ /* 0x000fca0000000007 */
[----:B----4-:R-:W-:Y:S02]  /*6de0*/  F2FP.SATFINITE.E4M3.F32.PACK_AB_MERGE_C R33, RZ, R7, RZ ;  /* 0x00000007ff21723e */ /* 0x010fe400048070ff */
[----:B------:R-:W-:-:S03]  /*6df0*/  PRMT R7, RZ, 0x7610, R7 ;  /* 0x00007610ff077816 */ /* 0x000fc60000000007 */
[----:B------:R4:W-:Y:S01]  /*6e00*/  @!P1 STG.E.U8 desc[UR48][R26.64+0x1], R33 ;  /* 0x000001211a009986 */ /* 0x0009e2000c101130 */
[----:B------:R-:W-:Y:S05]  /*6e10*/  @P2 BRA `(.L_x_46) ;  /* 0x0000000000042947 */ /* 0x000fea0003800000 */
[----:B------:R0:W5:Y:S02]  /*6e20*/  LDG.E.U8 R7, desc[UR48][R30.64+0x8] ;  /* 0x000008301e077981 */ /* 0x000164000c1e1100 */
.L_x_46:
[----:B------:R-:W-:Y:S05]  /*6e30*/  BSYNC B1 ;  /* 0x0000000000017941 */ /* 0x000fea0003800000 */
.L_x_45:
        /* <DEDUP_REMOVED lines=8> */
[----:B------:R-:W-:-:S05]  /*6ec0*/  FFMA R32, R183, R10, R32 ;  /* 0x0000000ab7207223 */ /* 0x000fca0000000020 */
[----:B----4-:R-:W-:-:S05]  /*6ed0*/  F2FP.SATFINITE.E4M3.F32.PACK_AB_MERGE_C R33, RZ, R32, RZ ;  /* 0x00000020ff21723e */ /* 0x010fca00048070ff */
[----:B------:R4:W-:Y:S01]  /*6ee0*/  @!P2 STG.E.U8 desc[UR48][R24.64+0x8], R33 ;  /* 0x000008211800a986 */ /* 0x0009e2000c101130 */
[----:B------:R-:W-:Y:S05]  /*6ef0*/  @P4 BRA `(.L_x_48) ;  /* 0x0000000000044947 */ /* 0x000fea0003800000 */
[----:B------:R0:W5:Y:S02]  /*6f00*/  LDG.E.U8 R7, desc[UR48][R30.64+0x9] ;  /* 0x000009301e077981 */ /* 0x000164000c1e1100 */
.L_x_48:
[----:B------:R-:W-:Y:S05]  /*6f10*/  BSYNC B1 ;  /* 0x0000000000017941 */ /* 0x000fea0003800000 */
.L_x_47:
[----:B-----5:R-:W-:Y:S01]  /*6f20*/  LOP3.LUT R7, R7, 0xff, RZ, 0xc0, !PT ;  /* 0x000000ff07077812 */ /* 0x020fe200078ec0ff */
[----:B------:R-:W-:Y:S01]  /*6f30*/  BSSY B1, `(.L_x_49) ;  /* 0x000000b000017945 */ /* 0x000fe20003800000 */
[----:B------:R-:W-:Y:S02]  /*6f40*/  ISETP.LT.OR P0, PT, R29, 0x9, !P0 ;  /* 0x000000091d00780c */ /* 0x000fe40004701670 */
[----:B------:R-:W-:-:S05]  /*6f50*/  F2FP.F16.E4M3.UNPACK_B R7, R7 ;  /* 0x00000007ff07723e */ /* 0x000fca00020006ff */
        /* <DEDUP_REMOVED lines=8> */
.L_x_50:
[----:B------:R-:W-:Y:S05]  /*6fe0*/  BSYNC B1 ;  /* 0x0000000000017941 */ /* 0x000fea0003800000 */
.L_x_49:
        /* <DEDUP_REMOVED lines=12> */
.L_x_52:
[----:B------:R-:W-:Y:S05]  /*70b0*/  BSYNC B1 ;  /* 0x0000000000017941 */ /* 0x000fea0003800000 */
.L_x_51:
        /* <DEDUP_REMOVED lines=13> */
.L_x_54:
[----:B------:R-:W-:Y:S05]  /*7190*/  BSYNC B1 ;  /* 0x0000000000017941 */ /* 0x000fea0003800000 */
.L_x_53:
        /* <DEDUP_REMOVED lines=13> */
.L_x_56:
[----:B------:R-:W-:Y:S05]  /*7270*/  BSYNC B1 ;  /* 0x0000000000017941 */ /* 0x000fea0003800000 */
.L_x_55:
        /* <DEDUP_REMOVED lines=12> */
.L_x_58:
[----:B------:R-:W-:Y:S05]  /*7340*/  BSYNC B1 ;  /* 0x0000000000017941 */ /* 0x000fea0003800000 */
.L_x_57:
        /* <DEDUP_REMOVED lines=12> */
.L_x_60:
[----:B------:R-:W-:Y:S05]  /*7410*/  BSYNC B1 ;  /* 0x0000000000017941 */ /* 0x000fea0003800000 */
.L_x_59:
        /* <DEDUP_REMOVED lines=13> */
.L_x_62:
[----:B------:R-:W-:Y:S05]  /*74f0*/  BSYNC B1 ;  /* 0x0000000000017941 */ /* 0x000fea0003800000 */
.L_x_61:
        /* <DEDUP_REMOVED lines=13> */
.L_x_64:
[----:B------:R-:W-:Y:S05]  /*75d0*/  BSYNC B1 ;  /* 0x0000000000017941 */ /* 0x000fea0003800000 */
.L_x_63:
        /* <DEDUP_REMOVED lines=12> */
.L_x_66:
[----:B------:R-:W-:Y:S05]  /*76a0*/  BSYNC B1 ;  /* 0x0000000000017941 */ /* 0x000fea0003800000 */
.L_x_65:
        /* <DEDUP_REMOVED lines=12> */
.L_x_68:
[----:B------:R-:W-:Y:S05]  /*7770*/  BSYNC B1 ;  /* 0x0000000000017941 */ /* 0x000fea0003800000 */
.L_x_67:
        /* <DEDUP_REMOVED lines=13> */
.L_x_70:
[----:B------:R-:W-:Y:S05]  /*7850*/  BSYNC B1 ;  /* 0x0000000000017941 */ /* 0x000fea0003800000 */
.L_x_69:
        /* <DEDUP_REMOVED lines=13> */
.L_x_72:
[----:B------:R-:W-:Y:S05]  /*7930*/  BSYNC B1 ;  /* 0x0000000000017941 */ /* 0x000fea0003800000 */
.L_x_71:
        /* <DEDUP_REMOVED lines=12> */
.L_x_74:
[----:B------:R-:W-:Y:S05]  /*7a00*/  BSYNC B1 ;  /* 0x0000000000017941 */ /* 0x000fea0003800000 */
.L_x_73:
        /* <DEDUP_REMOVED lines=12> */
.L_x_76:
[----:B------:R-:W-:Y:S05]  /*7ad0*/  BSYNC B1 ;  /* 0x0000000000017941 */ /* 0x000fea0003800000 */
.L_x_75:
        /* <DEDUP_REMOVED lines=13> */
.L_x_78:
[----:B------:R-:W-:Y:S05]  /*7bb0*/  BSYNC B1 ;  /* 0x0000000000017941 */ /* 0x000fea0003800000 */
.L_x_77:
        /* <DEDUP_REMOVED lines=13> */
.L_x_80:
[----:B------:R-:W-:Y:S05]  /*7c90*/  BSYNC B1 ;  /* 0x0000000000017941 */ /* 0x000fea0003800000 */
.L_x_79:
        /* <DEDUP_REMOVED lines=12> */
.L_x_82:
[----:B------:R-:W-:Y:S05]  /*7d60*/  BSYNC B1 ;  /* 0x0000000000017941 */ /* 0x000fea0003800000 */
.L_x_81:
        /* <DEDUP_REMOVED lines=12> */
.L_x_84:
[----:B------:R-:W-:Y:S05]  /*7e30*/  BSYNC B1 ;  /* 0x0000000000017941 */ /* 0x000fea0003800000 */
.L_x_83:
        /* <DEDUP_REMOVED lines=13> */
.L_x_86:
[----:B------:R-:W-:Y:S05]  /*7f10*/  BSYNC B1 ;  /* 0x0000000000017941 */ /* 0x000fea0003800000 */
.L_x_85:
        /* <DEDUP_REMOVED lines=13> */
.L_x_88:
[----:B------:R-:W-:Y:S05]  /*7ff0*/  BSYNC B1 ;  /* 0x0000000000017941 */ /* 0x000fea0003800000 */
.L_x_87:
        /* <DEDUP_REMOVED lines=12> */
.L_x_90:
[----:B------:R-:W-:Y:S05]  /*80c0*/  BSYNC B1 ;  /* 0x0000000000017941 */ /* 0x000fea0003800000 */
.L_x_89:
        /* <DEDUP_REMOVED lines=12> */
.L_x_92:
[----:B------:R-:W-:Y:S05]  /*8190*/  BSYNC B1 ;  /* 0x0000000000017941 */ /* 0x000fea0003800000 */
.L_x_91:
        /* <DEDUP_REMOVED lines=13> */
.L_x_94:
[----:B------:R-:W-:Y:S05]  /*8270*/  BSYNC B1 ;  /* 0x0000000000017941 */ /* 0x000fea0003800000 */
.L_x_93:
        /* <DEDUP_REMOVED lines=13> */
.L_x_96:
[----:B------:R-:W-:Y:S05]  /*8350*/  BSYNC B1 ;  /* 0x0000000000017941 */ /* 0x000fea0003800000 */
.L_x_95:
        /* <DEDUP_REMOVED lines=12> */
.L_x_98:
[----:B------:R-:W-:Y:S05]  /*8420*/  BSYNC B1 ;  /* 0x0000000000017941 */ /* 0x000fea0003800000 */
.L_x_97:
        /* <DEDUP_REMOVED lines=12> */
.L_x_100:
[----:B------:R-:W-:Y:S05]  /*84f0*/  BSYNC B1 ;  /* 0x0000000000017941 */ /* 0x000fea0003800000 */
.L_x_99:
        /* <DEDUP_REMOVED lines=13> */
.L_x_102:
[----:B------:R-:W-:Y:S05]  /*85d0*/  BSYNC B1 ;  /* 0x0000000000017941 */ /* 0x000fea0003800000 */
.L_x_101:
        /* <DEDUP_REMOVED lines=13> */
.L_x_104:
[----:B------:R-:W-:Y:S05]  /*86b0*/  BSYNC B1 ;  /* 0x0000000000017941 */ /* 0x000fea0003800000 */
.L_x_103:
        /* <DEDUP_REMOVED lines=12> */
.L_x_106:
[----:B------:R-:W-:Y:S05]  /*8780*/  BSYNC B1 ;  /* 0x0000000000017941 */ /* 0x000fea0003800000 */
.L_x_105:
        /* <DEDUP_REMOVED lines=12> */
.L_x_108:
[----:B------:R-:W-:Y:S05]  /*8850*/  BSYNC B1 ;  /* 0x0000000000017941 */ /* 0x000fea0003800000 */
.L_x_107:
        /* <DEDUP_REMOVED lines=13> */
.L_x_110:
[----:B------:R-:W-:Y:S05]  /*8930*/  BSYNC B1 ;  /* 0x0000000000017941 */ /* 0x000fea0003800000 */
.L_x_109:
        /* <DEDUP_REMOVED lines=13> */
.L_x_112:
[----:B------:R-:W-:Y:S05]  /*8a10*/  BSYNC B1 ;  /* 0x0000000000017941 */ /* 0x000fea0003800000 */
.L_x_111:
        /* <DEDUP_REMOVED lines=12> */
.L_x_114:
[----:B------:R-:W-:Y:S05]  /*8ae0*/  BSYNC B1 ;  /* 0x0000000000017941 */ /* 0x000fea0003800000 */
.L_x_113:
        /* <DEDUP_REMOVED lines=12> */
.L_x_116:
[----:B------:R-:W-:Y:S05]  /*8bb0*/  BSYNC B1 ;  /* 0x0000000000017941 */ /* 0x000fea0003800000 */
.L_x_115:
        /* <DEDUP_REMOVED lines=13> */
.L_x_118:
[----:B------:R-:W-:Y:S05]  /*8c90*/  BSYNC B1 ;  /* 0x0000000000017941 */ /* 0x000fea0003800000 */
.L_x_117:
        /* <DEDUP_REMOVED lines=13> */
.L_x_120:
[----:B------:R-:W-:Y:S05]  /*8d70*/  BSYNC B1 ;  /* 0x0000000000017941 */ /* 0x000fea0003800000 */
.L_x_119:
        /* <DEDUP_REMOVED lines=12> */
.L_x_122:
[----:B------:R-:W-:Y:S05]  /*8e40*/  BSYNC B1 ;  /* 0x0000000000017941 */ /* 0x000fea0003800000 */
.L_x_121:
        /* <DEDUP_REMOVED lines=12> */
.L_x_124:
[----:B------:R-:W-:Y:S05]  /*8f10*/  BSYNC B1 ;  /* 0x0000000000017941 */ /* 0x000fea0003800000 */
.L_x_123:
        /* <DEDUP_REMOVED lines=13> */
.L_x_126:
[----:B------:R-:W-:Y:S05]  /*8ff0*/  BSYNC B1 ;  /* 0x0000000000017941 */ /* 0x000fea0003800000 */
.L_x_125:
        /* <DEDUP_REMOVED lines=13> */
.L_x_128:
[----:B------:R-:W-:Y:S05]  /*90d0*/  BSYNC B1 ;  /* 0x0000000000017941 */ /* 0x000fea0003800000 */
.L_x_127:
        /* <DEDUP_REMOVED lines=12> */
.L_x_130:
[----:B------:R-:W-:Y:S05]  /*91a0*/  BSYNC B1 ;  /* 0x0000000000017941 */ /* 0x000fea0003800000 */
.L_x_129:
        /* <DEDUP_REMOVED lines=12> */
.L_x_132:
[----:B------:R-:W-:Y:S05]  /*9270*/  BSYNC B1 ;  /* 0x0000000000017941 */ /* 0x000fea0003800000 */
.L_x_131:
        /* <DEDUP_REMOVED lines=13> */
.L_x_134:
[----:B------:R-:W-:Y:S05]  /*9350*/  BSYNC B1 ;  /* 0x0000000000017941 */ /* 0x000fea0003800000 */
.L_x_133:
        /* <DEDUP_REMOVED lines=13> */
.L_x_136:
[----:B------:R-:W-:Y:S05]  /*9430*/  BSYNC B1 ;  /* 0x0000000000017941 */ /* 0x000fea0003800000 */
.L_x_135:
        /* <DEDUP_REMOVED lines=12> */
.L_x_138:
[----:B------:R-:W-:Y:S05]  /*9500*/  BSYNC B1 ;  /* 0x0000000000017941 */ /* 0x000fea0003800000 */
.L_x_137:
        /* <DEDUP_REMOVED lines=12> */
.L_x_140:
[----:B------:R-:W-:Y:S05]  /*95d0*/  BSYNC B1 ;  /* 0x0000000000017941 */ /* 0x000fea0003800000 */
.L_x_139:
        /* <DEDUP_REMOVED lines=13> */
.L_x_142:
[----:B------:R-:W-:Y:S05]  /*96b0*/  BSYNC B1 ;  /* 0x0000000000017941 */ /* 0x000fea0003800000 */
.L_x_141:
        /* <DEDUP_REMOVED lines=13> */
.L_x_144:
[----:B------:R-:W-:Y:S05]  /*9790*/  BSYNC B1 ;  /* 0x0000000000017941 */ /* 0x000fea0003800000 */
.L_x_143:
        /* <DEDUP_REMOVED lines=12> */
.L_x_146:
[----:B------:R-:W-:Y:S05]  /*9860*/  BSYNC B1 ;  /* 0x0000000000017941 */ /* 0x000fea0003800000 */
.L_x_145:
        /* <DEDUP_REMOVED lines=12> */
.L_x_148:
[----:B------:R-:W-:Y:S05]  /*9930*/  BSYNC B1 ;  /* 0x0000000000017941 */ /* 0x000fea0003800000 */
.L_x_147:
        /* <DEDUP_REMOVED lines=13> */
.L_x_150:
[----:B------:R-:W-:Y:S05]  /*9a10*/  BSYNC B1 ;  /* 0x0000000000017941 */ /* 0x000fea0003800000 */
.L_x_149:
        /* <DEDUP_REMOVED lines=13> */
.L_x_152:
[----:B------:R-:W-:Y:S05]  /*9af0*/  BSYNC B1 ;  /* 0x0000000000017941 */ /* 0x000fea0003800000 */
.L_x_151:
        /* <DEDUP_REMOVED lines=12> */
.L_x_154:
[----:B------:R-:W-:Y:S05]  /*9bc0*/  BSYNC B1 ;  /* 0x0000000000017941 */ /* 0x000fea0003800000 */
.L_x_153:
        /* <DEDUP_REMOVED lines=12> */
.L_x_156:
[----:B------:R-:W-:Y:S05]  /*9c90*/  BSYNC B1 ;  /* 0x0000000000017941 */ /* 0x000fea0003800000 */
.L_x_155:
        /* <DEDUP_REMOVED lines=13> */
.L_x_158:
[----:B------:R-:W-:Y:S05]  /*9d70*/  BSYNC B1 ;  /* 0x0000000000017941 */ /* 0x000fea0003800000 */
.L_x_157:
        /* <DEDUP_REMOVED lines=13> */
.L_x_160:
[----:B------:R-:W-:Y:S05]  /*9e50*/  BSYNC B1 ;  /* 0x0000000000017941 */ /* 0x000fea0003800000 */
.L_x_159:
        /* <DEDUP_REMOVED lines=12> */
.L_x_162:
[----:B------:R-:W-:Y:S05]  /*9f20*/  BSYNC B1 ;  /* 0x0000000000017941 */ /* 0x000fea0003800000 */
.L_x_161:
        /* <DEDUP_REMOVED lines=12> */
.L_x_164:
[----:B------:R-:W-:Y:S05]  /*9ff0*/  BSYNC B1 ;  /* 0x0000000000017941 */ /* 0x000fea0003800000 */
.L_x_163:
        /* <DEDUP_REMOVED lines=13> */
.L_x_166:
[----:B------:R-:W-:Y:S05]  /*a0d0*/  BSYNC B1 ;  /* 0x0000000000017941 */ /* 0x000fea0003800000 */
.L_x_165:
        /* <DEDUP_REMOVED lines=13> */
.L_x_168:
[----:B------:R-:W-:Y:S05]  /*a1b0*/  BSYNC B1 ;  /* 0x0000000000017941 */ /* 0x000fea0003800000 */
.L_x_167:
        /* <DEDUP_REMOVED lines=12> */
.L_x_170:
[----:B------:R-:W-:Y:S05]  /*a280*/  BSYNC B1 ;  /* 0x0000000000017941 */ /* 0x000fea0003800000 */
.L_x_169:
        /* <DEDUP_REMOVED lines=12> */
.L_x_172:
[----:B------:R-:W-:Y:S05]  /*a350*/  BSYNC B1 ;  /* 0x0000000000017941 */ /* 0x000fea0003800000 */
.L_x_171:
        /* <DEDUP_REMOVED lines=13> */
.L_x_174:
[----:B------:R-:W-:Y:S05]  /*a430*/  BSYNC B1 ;  /* 0x0000000000017941 */ /* 0x000fea0003800000 */
.L_x_173:
        /* <DEDUP_REMOVED lines=13> */
.L_x_176:
[----:B------:R-:W-:Y:S05]  /*a510*/  BSYNC B1 ;  /* 0x0000000000017941 */ /* 0x000fea0003800000 */
.L_x_175:
        /* <DEDUP_REMOVED lines=12> */
.L_x_178:
[----:B------:R-:W-:Y:S05]  /*a5e0*/  BSYNC B1 ;  /* 0x0000000000017941 */ /* 0x000fea0003800000 */
.L_x_177:
        /* <DEDUP_REMOVED lines=12> */
.L_x_180:
[----:B------:R-:W-:Y:S05]  /*a6b0*/  BSYNC B1 ;  /* 0x0000000000017941 */ /* 0x000fea0003800000 */
.L_x_179:
        /* <DEDUP_REMOVED lines=13> */
.L_x_182:
[----:B------:R-:W-:Y:S05]  /*a790*/  BSYNC B1 ;  /* 0x0000000000017941 */ /* 0x000fea0003800000 */
.L_x_181:
        /* <DEDUP_REMOVED lines=13> */
.L_x_184:
[----:B------:R-:W-:Y:S05]  /*a870*/  BSYNC B1 ;  /* 0x0000000000017941 */ /* 0x000fea0003800000 */
.L_x_183:
        /* <DEDUP_REMOVED lines=12> */
.L_x_186:
[----:B------:R-:W-:Y:S05]  /*a940*/  BSYNC B1 ;  /* 0x0000000000017941 */ /* 0x000fea0003800000 */
.L_x_185:
        /* <DEDUP_REMOVED lines=12> */
.L_x_188:
[----:B------:R-:W-:Y:S05]  /*aa10*/  BSYNC B1 ;  /* 0x0000000000017941 */ /* 0x000fea0003800000 */
.L_x_187:
        /* <DEDUP_REMOVED lines=13> */
.L_x_190:
[----:B------:R-:W-:Y:S05]  /*aaf0*/  BSYNC B1 ;  /* 0x0000000000017941 */ /* 0x000fea0003800000 */
.L_x_189:
        /* <DEDUP_REMOVED lines=13> */
.L_x_192:
[----:B------:R-:W-:Y:S05]  /*abd0*/  BSYNC B1 ;  /* 0x0000000000017941 */ /* 0x000fea0003800000 */
.L_x_191:
[----:B-----5:R-:W-:Y:S01]  /*abe0*/  LOP3.LUT R7, R7, 0xff, RZ, 0xc0, !PT ;  /* 0x000000ff07077812 */ /* 0x020fe200078ec0ff */
[----:B------:R-:W-:Y:S01]  /*abf0*/  BSSY B1, `(.L_x_193) ;  /* 0x000000b000017945 */ /* 0x000fe20003800000 */
[----:B------:R-:W-:Y:S02]  /*ac00*/  ISETP.LT.OR P0, PT, R29, 0x9, !P0 ;  /* 0x000000091d00780c */ /* 0x000fe40004701670 */
[----:B------:R-:W-:-:S05]  /*ac10*/  F2FP.F16.E4M3.UNPACK_B R7, R7 ;  /* 0x00000007ff07723e */ /* 0x000fca00020006ff */
[----:B------:R-:W-:-:S05]  /*ac20*/  HADD2.F32 R32, -RZ, R7.H0_H0 ;  /* 0x20000007ff207230 */ /* 0x000fca0000004100 */
[----:B------:R-:W-:-:S04]  /*ac30*/  FMUL R7, R32, R11 ;  /* 0x0000000b20077220 */ /* 0x000fc80000400000 */
[----:B------:R-:W-:-:S05]  /*ac40*/  FFMA R7, R22, R10, R7 ;  /* 0x0000000a16077223 */ /* 0x000fca0000000007 */
[----:B0-----:R-:W-:Y:S02]  /*ac50*/  F2FP.SATFINITE.E4M3.F32.PACK_AB_MERGE_C R23, RZ, R7, RZ ;  /* 0x00000007ff17723e */ /* 0x001fe400048070ff */
[----:B------:R-:W-:-:S03]  /*ac60*/  PRMT R7, RZ, 0x7610, R7 ;  /* 0x00007610ff077816 */ /* 0x000fc60000000007 */
[----:B------:R0:W-:Y:S01]  /*ac70*/  @!P4 STG.E.U8 desc[UR48][R24.64+0x99], R23 ;  /* 0x000099171800c986 */ /* 0x0001e2000c101130 */
[----:B------:R-:W-:Y:S05]  /*ac80*/  @P0 BRA `(.L_x_194) ;  /* 0x0000000000040947 */ /* 0x000fea0003800000 */
[----:B------:R0:W5:Y:S02]  /*ac90*/  LDG.E.U8 R7, desc[UR48][R8.64+0x98] ;  /* 0x0000983008077981 */ /* 0x000164000c1e1100 */
.L_x_194:
[----:B------:R-:W-:Y:S05]  /*aca0*/  BSYNC B1 ;  /* 0x0000000000017941 */ /* 0x000fea0003800000 */
.L_x_193:
        /* <DEDUP_REMOVED lines=12> */
.L_x_196:
[----:B------:R-:W-:Y:S05]  /*ad70*/  BSYNC B1 ;  /* 0x0000000000017941 */ /* 0x000fea0003800000 */
.L_x_195:
        /* <DEDUP_REMOVED lines=13> */
.L_x_198:
[----:B------:R-:W-:Y:S05]  /*ae50*/  BSYNC B1 ;  /* 0x0000000000017941 */ /* 0x000fea0003800000 */
.L_x_197:
        /* <DEDUP_REMOVED lines=13> */
.L_x_200:
[----:B------:R-:W-:Y:S05]  /*af30*/  BSYNC B1 ;  /* 0x0000000000017941 */ /* 0x000fea0003800000 */
.L_x_199:
        /* <DEDUP_REMOVED lines=12> */
.L_x_202:
[----:B------:R-:W-:Y:S05]  /*b000*/  BSYNC B1 ;  /* 0x0000000000017941 */ /* 0x000fea0003800000 */
.L_x_201:
        /* <DEDUP_REMOVED lines=12> */
.L_x_204:
[----:B------:R-:W-:Y:S05]  /*b0d0*/  BSYNC B1 ;  /* 0x0000000000017941 */ /* 0x000fea0003800000 */
.L_x_203:
        /* <DEDUP_REMOVED lines=13> */
.L_x_206:
[----:B------:R-:W-:Y:S05]  /*b1b0*/  BSYNC B1 ;  /* 0x0000000000017941 */ /* 0x000fea0003800000 */
.L_x_205:
        /* <DEDUP_REMOVED lines=13> */
.L_x_208:
[----:B------:R-:W-:Y:S05]  /*b290*/  BSYNC B1 ;  /* 0x0000000000017941 */ /* 0x000fea0003800000 */
.L_x_207:
        /* <DEDUP_REMOVED lines=12> */
.L_x_210:
[----:B------:R-:W-:Y:S05]  /*b360*/  BSYNC B1 ;  /* 0x0000000000017941 */ /* 0x000fea0003800000 */
.L_x_209:
        /* <DEDUP_REMOVED lines=12> */
.L_x_212:
[----:B------:R-:W-:Y:S05]  /*b430*/  BSYNC B1 ;  /* 0x0000000000017941 */ /* 0x000fea0003800000 */
.L_x_211:
[----:B------:R-:W-:Y:S05]  /*b440*/  @P1 BRA `(.L_x_213) ;  /* 0x0000001800501947 */ /* 0x000fea0003800000 */
[----:B-----5:R-:W-:-:S04]  /*b450*/  LOP3.LUT R7, R7, 0xff, RZ, 0xc0, !PT ;  /* 0x000000ff07077812 */ /* 0x020fc800078ec0ff */
[----:B------:R-:W-:-:S05]  /*b460*/  F2FP.F16.E4M3.UNPACK_B R7, R7 ;  /* 0x00000007ff07723e */ /* 0x000fca00020006ff */
[----:B0--3--:R-:W-:-:S05]  /*b470*/  HADD2.F32 R8, -RZ, R7.H0_H0 ;  /* 0x20000007ff087230 */ /* 0x009fca0000004100 */
[----:B------:R-:W-:-:S04]  /*b480*/  FMUL R7, R8, R11 ;  /* 0x0000000b08077220 */ /* 0x000fc80000400000 */
[----:B------:R-:W-:-:S05]  /*b490*/  FFMA R7, R12, R10, R7 ;  /* 0x0000000a0c077223 */ /* 0x000fca0000000007 */
[----:B------:R-:W-:-:S05]  /*b4a0*/  F2FP.SATFINITE.E4M3.F32.PACK_AB_MERGE_C R7, RZ, R7, RZ ;  /* 0x00000007ff07723e */ /* 0x000fca00048070ff */
[----:B------:R0:W-:Y:S01]  /*b4b0*/  STG.E.U8 desc[UR48][R26.64+0xa9], R7 ;  /* 0x0000a9071a007986 */ /* 0x0001e2000c101130 */
[----:B------:R-:W-:Y:S05]  /*b4c0*/  BRA `(.L_x_213) ;  /* 0x0000001800307947 */ /* 0x000fea0003800000 */
.L_x_36:
[----:B------:R-:W-:Y:S01]  /*b4d0*/  ISETP.GE.AND P0, PT, R34, 0x2, PT ;  /* 0x000000022200780c */ /* 0x000fe20003f06270 */
[-C--:B--2---:R-:W-:Y:S01]  /*b4e0*/  FMUL R186, R186, R10.reuse ;  /* 0x0000000ababa7220 */ /* 0x084fe20000400000 */
[----:B------:R-:W-:Y:S01]  /*b4f0*/  ISETP.GE.AND P1, PT, R34, 0x1, PT ;  /* 0x000000012200780c */ /* 0x000fe20003f26270 */
[-C--:B------:R-:W-:Y:S01]  /*b500*/  FMUL R187, R187, R10.reuse ;  /* 0x0000000abbbb7220 */ /* 0x080fe20000400000 */
[C---:B------:R-:W-:Y:S01]  /*b510*/  ISETP.LT.OR P4, PT, R29.reuse, 0x1, !P0 ;  /* 0x000000011d00780c */ /* 0x040fe20004781670 */
[-C--:B------:R-:W-:Y:S01]  /*b520*/  FMUL R184, R184, R10.reuse ;  /* 0x0000000ab8b87220 */ /* 0x080fe20000400000 */
[----:B------:R-:W-:Y:S01]  /*b530*/  ISETP.LT.OR P2, PT, R29, 0x1, !P1 ;  /* 0x000000011d00780c */ /* 0x000fe20004f41670 */
[----:B------:R-:W-:Y:S01]  /*b540*/  FMUL R185, R185, R10 ;  /* 0x0000000ab9b97220 */ /* 0x000fe20000400000 */
[----:B------:R-:W-:Y:S01]  /*b550*/  F2FP.SATFINITE.E4M3.F32.PACK_AB_MERGE_C R7, RZ, R186, RZ ;  /* 0x000000baff07723e */ /* 0x000fe200048070ff */
[-C--:B------:R-:W-:Y:S01]  /*b560*/  FMUL R183, R183, R10.reuse ;  /* 0x0000000ab7b77220 */ /* 0x080fe20000400000 */
[----:B------:R-:W-:Y:S01]  /*b570*/  F2FP.SATFINITE.E4M3.F32.PACK_AB_MERGE_C R187, RZ, R187, RZ ;  /* 0x000000bbffbb723e */ /* 0x000fe200048070ff */
[-C--:B------:R-:W-:Y:S01]  /*b580*/  FMUL R182, R182, R10.reuse ;  /* 0x0000000ab6b67220 */ /* 0x080fe20000400000 */
[----:B------:R-:W-:Y:S01]  /*b590*/  ISETP.LT.OR P0, PT, R29, 0x9, !P0 ;  /* 0x000000091d00780c */ /* 0x000fe20004701670 */
[-C--:B------:R-:W-:Y:S01]  /*b5a0*/  FMUL R181, R181, R10.reuse ;  /* 0x0000000ab5b57220 */ /* 0x080fe20000400000 */
[----:B------:R-:W-:Y:S01]  /*b5b0*/  ISETP.LT.OR P1, PT, R29, 0x9, !P1 ;  /* 0x000000091d00780c */ /* 0x000fe20004f21670 */
[-C--:B------:R-:W-:Y:S01]  /*b5c0*/  FMUL R180, R180, R10.reuse ;  /* 0x0000000ab4b47220 */ /* 0x080fe20000400000 */
[----:B------:R-:W-:Y:S01]  /*b5d0*/  F2FP.SATFINITE.E4M3.F32.PACK_AB_MERGE_C R185, RZ, R185, RZ ;  /* 0x000000b9ffb9723e */ /* 0x000fe200048070ff */
[----:B------:R0:W-:Y:S01]  /*b5e0*/  @!P4 STG.E.U8 desc[UR48][R24.64+0x1], R7 ;  /* 0x000001071800c986 */ /* 0x0001e2000c101130 */
[C---:B------:R-:W-:Y:S01]  /*b5f0*/  ISETP.GE.AND P4, PT, R34.reuse, 0x9, PT ;  /* 0x000000092200780c */ /* 0x040fe20003f86270 */
[-C--:B------:R-:W-:Y:S01]  /*b600*/  FMUL R179, R179, R10.reuse ;  /* 0x0000000ab3b37220 */ /* 0x080fe20000400000 */
[----:B------:R-:W-:Y:S01]  /*b610*/  F2FP.SATFINITE.E4M3.F32.PACK_AB_MERGE_C R183, RZ, R183, RZ ;  /* 0x000000b7ffb7723e */ /* 0x000fe200048070ff */
[----:B------:R-:W-:Y:S01]  /*b620*/  @!P2 STG.E.U8 desc[UR48][R24.64], R187 ;  /* 0x000000bb1800a986 */ /* 0x000fe2000c101130 */
[----:B------:R-:W-:Y:S01]  /*b630*/  ISETP.GE.AND P2, PT, R34, 0xa, PT ;  /* 0x0000000a2200780c */ /* 0x000fe20003f46270 */
[-C--:B------:R-:W-:Y:S01]  /*b640*/  FMUL R178, R178, R10.reuse ;  /* 0x0000000ab2b27220 */ /* 0x080fe20000400000 */
[----:B------:R-:W-:Y:S01]  /*b650*/  ISETP.LT.OR P5, PT, R29, 0x1, !P4 ;  /* 0x000000011d00780c */ /* 0x000fe200067a1670 */
[-C--:B------:R-:W-:Y:S01]  /*b660*/  FMUL R177, R177, R10.reuse ;  /* 0x0000000ab1b17220 */ /* 0x080fe20000400000 */
[C---:B------:R-:W-:Y:S01]  /*b670*/  ISETP.LT.OR P6, PT, R29.reuse, 0x1, !P2 ;  /* 0x000000011d00780c */ /* 0x040fe200057c1670 */
[----:B------:R-:W-:Y:S01]  /*b680*/  @!P1 STG.E.U8 desc[UR48][R26.64], R185 ;  /* 0x000000b91a009986 */ /* 0x000fe2000c101130 */
[----:B------:R-:W-:Y:S01]  /*b690*/  ISETP.LT.OR P4, PT, R29, 0x9, !P4 ;  /* 0x000000091d00780c */ /* 0x000fe20006781670 */
[----:B------:R-:W-:Y:S01]  /*b6a0*/  FMUL R176, R176, R10 ;  /* 0x0000000ab0b07220 */ /* 0x000fe20000400000 */
[----:B0-----:R-:W-:Y:S01]  /*b6b0*/  F2FP.SATFINITE.E4M3.F32.PACK_AB_MERGE_C R7, RZ, R184, RZ ;  /* 0x000000b8ff07723e */ /* 0x001fe200048070ff */
[----:B------:R-:W-:Y:S01]  /*b6c0*/  FMUL R175, R175, R10 ;  /* 0x0000000aafaf7220 */ /* 0x000fe20000400000 */
[----:B------:R-:W-:Y:S01]  /*b6d0*/  F2FP.SATFINITE.E4M3.F32.PACK_AB_MERGE_C R9, RZ, R182, RZ ;  /* 0x000000b6ff09723e */ /* 0x000fe200048070ff */
[-C--:B------:R-:W-:Y:S01]  /*b6e0*/  FMUL R174, R174, R10.reuse ;  /* 0x0000000aaeae7220 */ /* 0x080fe20000400000 */
[----:B------:R-:W-:Y:S01]  /*b6f0*/  ISETP.LT.OR P2, PT, R29, 0x9, !P2 ;  /* 0x000000091d00780c */ /* 0x000fe20005741670 */
[----:B------:R0:W-:Y:S01]  /*b700*/  @!P0 STG.E.U8 desc[UR48][R26.64+0x1], R7 ;  /* 0x000001071a008986 */ /* 0x0001e2000c101130 */
[C---:B------:R-:W-:Y:S01]  /*b710*/  ISETP.GE.AND P0, PT, R34.reuse, 0x11, PT ;  /* 0x000000112200780c */ /* 0x040fe20003f06270 */
[-C--:B------:R-:W-:Y:S01]  /*b720*/  FMUL R173, R173, R10.reuse ;  /* 0x0000000aadad7220 */ /* 0x080fe20000400000 */
[----:B------:R-:W-:Y:S01]  /*b730*/  ISETP.GE.AND P1, PT, R34, 0x12, PT ;  /* 0x000000122200780c */ /* 0x000fe20003f26270 */
[----:B------:R-:W-:Y:S01]  /*b740*/  @!P5 STG.E.U8 desc[UR48][R24.64+0x8], R183 ;  /* 0x000008b71800d986 */ /* 0x000fe2000c101130 */
[C---:B------:R-:W-:Y:S01]  /*b750*/  ISETP.LT.OR P5, PT, R29.reuse, 0x1, !P0 ;  /* 0x000000011d00780c */ /* 0x040fe200047a1670 */
[-C--:B------:R-:W-:Y:S01]  /*b760*/  FMUL R172, R172, R10.reuse ;  /* 0x0000000aacac7220 */ /* 0x080fe20000400000 */
[----:B------:R-:W-:Y:S01]  /*b770*/  F2FP.SATFINITE.E4M3.F32.PACK_AB_MERGE_C R181, RZ, R181, RZ ;  /* 0x000000b5ffb5723e */ /* 0x000fe200048070ff */
[----:B------:R1:W-:Y:S01]  /*b780*/  @!P6 STG.E.U8 desc[UR48][R24.64+0x9], R9 ;  /* 0x000009091800e986 */ /* 0x0003e2000c101130 */
[----:B------:R-:W-:Y:S01]  /*b790*/  ISETP.LT.OR P6, PT, R29, 0x1, !P1 ;  /* 0x000000011d00780c */ /* 0x000fe20004fc1670 */
[----:B------:R-:W-:Y:S01]  /*b7a0*/  FMUL R171, R171, R10 ;  /* 0x0000000aabab7220 */ /* 0x000fe20000400000 */
[----:B------:R-:W-:Y:S01]  /*b7b0*/  F2FP.SATFINITE.E4M3.F32.PACK_AB_MERGE_C R179, RZ, R179, RZ ;  /* 0x000000b3ffb3723e */ /* 0x000fe200048070ff */
[----:B------:R-:W-:Y:S01]  /*b7c0*/  @!P4 STG.E.U8 desc[UR48][R26.64+0x8], R181 ;  /* 0x000008b51a00c986 */ /* 0x000fe2000c101130 */
[----:B0-----:R-:W-:Y:S01]  /*b7d0*/  F2FP.SATFINITE.E4M3.F32.PACK_AB_MERGE_C R7, RZ, R180, RZ ;  /* 0x000000b4ff07723e */ /* 0x001fe200048070ff */
[-C--:B------:R-:W-:Y:S01]  /*b7e0*/  FMUL R170, R170, R10.reuse ;  /* 0x0000000aaaaa7220 */ /* 0x080fe20000400000 */
[----:B------:R-:W-:Y:S01]  /*b7f0*/  ISETP.GE.AND P4, PT, R34, 0x19, PT ;  /* 0x000000192200780c */ /* 0x000fe20003f86270 */
[-C--:B------:R-:W-:Y:S01]  /*b800*/  FMUL R169, R169, R10.reuse ;  /* 0x0000000aa9a97220 */ /* 0x080fe20000400000 */
[C---:B------:R-:W-:Y:S01]  /*b810*/  ISETP.LT.OR P0, PT, R29.reuse, 0x9, !P0 ;  /* 0x000000091d00780c */ /* 0x040fe20004701670 */
[----:B------:R0:W-:Y:S01]  /*b820*/  @!P2 STG.E.U8 desc[UR48][R26.64+0x9], R7 ;  /* 0x000009071a00a986 */ /* 0x0001e2000c101130 */
[----:B------:R-:W-:Y:S01]  /*b830*/  ISETP.LT.OR P1, PT, R29, 0x9, !P1 ;  /* 0x000000091d00780c */ /* 0x000fe20004f21670 */
[----:B------:R-:W-:Y:S01]  /*b840*/  FMUL R168, R168, R10 ;  /* 0x0000000aa8a87220 */ /* 0x000fe20000400000 */
[----:B-1----:R-:W-:Y:S01]  /*b850*/  F2FP.SATFINITE.E4M3.F32.PACK_AB_MERGE_C R9, RZ, R178, RZ ;  /* 0x000000b2ff09723e */ /* 0x002fe200048070ff */
[----:B------:R-:W-:Y:S01]  /*b860*/  @!P5 STG.E.U8 desc[UR48][R24.64+0x10], R179 ;  /* 0x000010b31800d986 */ /* 0x000fe2000c101130 */
[----:B------:R-:W-:Y:S01]  /*b870*/  ISETP.GE.AND P2, PT, R34, 0x1a, PT ;  /* 0x0000001a2200780c */ /* 0x000fe20003f46270 */
[-C--:B------:R-:W-:Y:S01]  /*b880*/  FMUL R167, R167, R10.reuse ;  /* 0x0000000aa7a77220 */ /* 0x080fe20000400000 */
[C---:B------:R-:W-:Y:S01]  /*b890*/  ISETP.LT.OR P5, PT, R29.reuse, 0x1, !P4 ;  /* 0x000000011d00780c */ /* 0x040fe200067a1670 */
[----:B------:R1:W-:Y:S01]  /*b8a0*/  @!P6 STG.E.U8 desc[UR48][R24.64+0x11], R9 ;  /* 0x000011091800e986 */ /* 0x0003e2000c101130 */
[----:B------:R-:W-:Y:S01]  /*b8b0*/  ISETP.LT.OR P6, PT, R29, 0x1, !P2 ;  /* 0x000000011d00780c */ /* 0x000fe200057c1670 */
[-C--:B------:R-:W-:Y:S01]  /*b8c0*/  FMUL R166, R166, R10.reuse ;  /* 0x0000000aa6a67220 */ /* 0x080fe20000400000 */
[----:B------:R-:W-:Y:S01]  /*b8d0*/  F2FP.SATFINITE.E4M3.F32.PACK_AB_MERGE_C R177, RZ, R177, RZ ;  /* 0x000000b1ffb1723e */ /* 0x000fe200048070ff */
[----:B------:R-:W-:Y:S01]  /*b8e0*/  FMUL R165, R165, R10 ;  /* 0x0000000aa5a57220 */ /* 0x000fe20000400000 */
[----:B0-----:R-:W-:Y:S01]  /*b8f0*/  F2FP.SATFINITE.E4M3.F32.PACK_AB_MERGE_C R7, RZ, R176, RZ ;  /* 0x000000b0ff07723e */ /* 0x001fe200048070ff */
[-C--:B------:R-:W-:Y:S01]  /*b900*/  FMUL R164, R164, R10.reuse ;  /* 0x0000000aa4a47220 */ /* 0x080fe20000400000 */
[----:B------:R-:W-:Y:S01]  /*b910*/  F2FP.SATFINITE.E4M3.F32.PACK_AB_MERGE_C R175, RZ, R175, RZ ;  /* 0x000000afffaf723e */ /* 0x000fe200048070ff */
[----:B------:R-:W-:Y:S01]  /*b920*/  @!P0 STG.E.U8 desc[UR48][R26.64+0x10], R177 ;  /* 0x000010b11a008986 */ /* 0x000fe2000c101130 */
[----:B------:R-:W-:Y:S01]  /*b930*/  ISETP.GE.AND P0, PT, R34, 0x21, PT ;  /* 0x000000212200780c */ /* 0x000fe20003f06270 */
[----:B------:R-:W-:Y:S01]  /*b940*/  FMUL R163, R163, R10 ;  /* 0x0000000aa3a37220 */ /* 0x000fe20000400000 */
[C---:B------:R-:W-:Y:S01]  /*b950*/  ISETP.LT.OR P4, PT, R29.reuse, 0x9, !P4 ;  /* 0x000000091d00780c */ /* 0x040fe20006781670 */
[----:B------:R0:W-:Y:S01]  /*b960*/  @!P1 STG.E.U8 desc[UR48][R26.64+0x11], R7 ;  /* 0x000011071a009986 */ /* 0x0001e2000c101130 */
[----:B-1----:R-:W-:Y:S01]  /*b970*/  F2FP.SATFINITE.E4M3.F32.PACK_AB_MERGE_C R9, RZ, R174, RZ ;  /* 0x000000aeff09723e */ /* 0x002fe200048070ff */
[-C--:B------:R-:W-:Y:S01]  /*b980*/  FMUL R162, R162, R10.reuse ;  /* 0x0000000aa2a27220 */ /* 0x080fe20000400000 */
[----:B------:R-:W-:Y:S01]  /*b990*/  ISETP.LT.OR P2, PT, R29, 0x9, !P2 ;  /* 0x000000091d00780c */ /* 0x000fe20005741670 */
        /* <DEDUP_REMOVED lines=139> */
[C---:B------:R-:W-:Y:S01]  /*c250*/  ISETP.LT.OR P1, PT, R29.reuse, 0x9, !P1 ;  /* 0x000000091d00780c */ /* 0x040fe20004f21670 */
        /* <DEDUP_REMOVED lines=15> */
[----:B------:R-:W-:Y:S01]  /*c350*/  ISETP.LT.OR P4, PT, R29, 0x9, !P4 ;  /* 0x000000091d00780c */ /* 0x000fe20006781670 */
        /* <DEDUP_REMOVED lines=17> */
[----:B------:R-:W-:Y:S01]  /*c470*/  ISETP.LT.OR P0, PT, R29, 0x9, !P0 ;  /* 0x000000091d00780c */ /* 0x000fe20004701670 */
[----:B------:R-:W-:Y:S01]  /*c480*/  FMUL R21, R21, R10 ;  /* 0x0000000a15157220 */ /* 0x000fe20000400000 */
[----:B------:R-:W-:Y:S01]  /*c490*/  ISETP.LT.OR P5, PT, R29, 0x9, !P5 ;  /* 0x000000091d00780c */ /* 0x000fe20006fa1670 */
[----:B------:R0:W-:Y:S01]  /*c4a0*/  @!P2 STG.E.U8 desc[UR48][R26.64+0x59], R7 ;  /* 0x000059071a00a986 */ /* 0x0001e2000c101130 */
[----:B-1----:R-:W-:Y:S01]  /*c4b0*/  F2FP.SATFINITE.E4M3.F32.PACK_AB_MERGE_C R9, RZ, R138, RZ ;  /* 0x0000008aff09723e */ /* 0x002fe200048070ff */
[-C--:B------:R-:W-:Y:S01]  /*c4c0*/  FMUL R20, R20, R10.reuse ;  /* 0x0000000a14147220 */ /* 0x080fe20000400000 */
[----:B------:R-:W-:Y:S01]  /*c4d0*/  F2FP.SATFINITE.E4M3.F32.PACK_AB_MERGE_C R137, RZ, R137, RZ ;  /* 0x00000089ff89723e */ /* 0x000fe200048070ff */
[----:B------:R-:W-:Y:S01]  /*c4e0*/  @!P1 STG.E.U8 desc[UR48][R24.64+0x60], R139 ;  /* 0x0000608b18009986 */ /* 0x000fe2000c101130 */
[C---:B------:R-:W-:Y:S01]  /*c4f0*/  ISETP.GE.AND P1, PT, R34.reuse, 0x6a, PT ;  /* 0x0000006a2200780c */ /* 0x040fe20003f26270 */
[-C--:B------:R-:W-:Y:S01]  /*c500*/  FMUL R19, R19, R10.reuse ;  /* 0x0000000a13137220 */ /* 0x080fe20000400000 */
[----:B------:R-:W-:Y:S01]  /*c510*/  F2FP.SATFINITE.E4M3.F32.PACK_AB_MERGE_C R135, RZ, R135, RZ ;  /* 0x00000087ff87723e */ /* 0x000fe200048070ff */
[----:B------:R1:W-:Y:S01]  /*c520*/  @!P6 STG.E.U8 desc[UR48][R24.64+0x61], R9 ;  /* 0x000061091800e986 */ /* 0x0003e2000c101130 */
[----:B------:R-:W-:Y:S01]  /*c530*/  ISETP.GE.AND P6, PT, R34, 0x69, PT ;  /* 0x000000692200780c */ /* 0x000fe20003fc6270 */
[-C--:B------:R-:W-:Y:S01]  /*c540*/  FMUL R18, R18, R10.reuse ;  /* 0x0000000a12127220 */ /* 0x080fe20000400000 */
[C---:B------:R-:W-:Y:S01]  /*c550*/  ISETP.LT.OR P4, PT, R29.reuse, 0x1, !P1 ;  /* 0x000000011d00780c */ /* 0x040fe20004f81670 */
[----:B------:R-:W-:Y:S01]  /*c560*/  @!P0 STG.E.U8 desc[UR48][R26.64+0x60], R137 ;  /* 0x000060891a008986 */ /* 0x000fe2000c101130 */
[----:B------:R-:W-:Y:S01]  /*c570*/  ISETP.LT.OR P2, PT, R29, 0x1, !P6 ;  /* 0x000000011d00780c */ /* 0x000fe20007741670 */
[----:B------:R-:W-:Y:S01]  /*c580*/  FMUL R17, R17, R10 ;  /* 0x0000000a11117220 */ /* 0x000fe20000400000 */
[----:B0-----:R-:W-:Y:S01]  /*c590*/  F2FP.SATFINITE.E4M3.F32.PACK_AB_MERGE_C R7, RZ, R136, RZ ;  /* 0x00000088ff07723e */ /* 0x001fe200048070ff */
[-C--:B------:R-:W-:Y:S01]  /*c5a0*/  FMUL R16, R16, R10.reuse ;  /* 0x0000000a10107220 */ /* 0x080fe20000400000 */
[C---:B------:R-:W-:Y:S01]  /*c5b0*/  ISETP.LT.OR P0, PT, R29.reuse, 0x9, !P6 ;  /* 0x000000091d00780c */ /* 0x040fe20007701670 */
[----:B------:R-:W-:Y:S01]  /*c5c0*/  FMUL R14, R14, R10 ;  /* 0x0000000a0e0e7220 */ /* 0x000fe20000400000 */
[----:B------:R-:W-:Y:S01]  /*c5d0*/  ISETP.LT.OR P1, PT, R29, 0x9, !P1 ;  /* 0x000000091d00780c */ /* 0x000fe20004f21670 */
[----:B------:R0:W-:Y:S01]  /*c5e0*/  @!P5 STG.E.U8 desc[UR48][R26.64+0x61], R7 ;  /* 0x000061071a00d986 */ /* 0x0001e2000c101130 */
[----:B-1----:R-:W-:Y:S01]  /*c5f0*/  F2FP.SATFINITE.E4M3.F32.PACK_AB_MERGE_C R9, RZ, R134, RZ ;  /* 0x00000086ff09723e */ /* 0x002fe200048070ff */
[-C--:B------:R-:W-:Y:S01]  /*c600*/  FMUL R15, R15, R10.reuse ;  /* 0x0000000a0f0f7220 */ /* 0x080fe20000400000 */
[----:B------:R-:W-:Y:S01]  /*c610*/  F2FP.SATFINITE.E4M3.F32.PACK_AB_MERGE_C R133, RZ, R133, RZ ;  /* 0x00000085ff85723e */ /* 0x000fe200048070ff */
[-C--:B------:R-:W-:Y:S01]  /*c620*/  FMUL R13, R13, R10.reuse ;  /* 0x0000000a0d0d7220 */ /* 0x080fe20000400000 */
[----:B------:R-:W-:Y:S01]  /*c630*/  F2FP.SATFINITE.E4M3.F32.PACK_AB_MERGE_C R131, RZ, R131, RZ ;  /* 0x00000083ff83723e */ /* 0x000fe200048070ff */
[----:B------:R-:W-:Y:S01]  /*c640*/  @!P2 STG.E.U8 desc[UR48][R24.64+0x68], R135 ;  /* 0x000068871800a986 */ /* 0x000fe2000c101130 */
[----:B------:R-:W-:Y:S01]  /*c650*/  ISETP.GE.AND P2, PT, R34, 0x72, PT ;  /* 0x000000722200780c */ /* 0x000fe20003f46270 */
[----:B------:R-:W-:Y:S01]  /*c660*/  FMUL R12, R12, R10 ;  /* 0x0000000a0c0c7220 */ /* 0x000fe20000400000 */
[----:B------:R-:W-:Y:S01]  /*c670*/  F2FP.SATFINITE.E4M3.F32.PACK_AB_MERGE_C R129, RZ, R129, RZ ;  /* 0x00000081ff81723e */ /* 0x000fe200048070ff */
[----:B------:R1:W-:Y:S01]  /*c680*/  @!P4 STG.E.U8 desc[UR48][R24.64+0x69], R9 ;  /* 0x000069091800c986 */ /* 0x0003e2000c101130 */
[----:B------:R-:W-:-:S02]  /*c690*/  ISETP.GE.AND P4, PT, R34, 0x71, PT ;  /* 0x000000712200780c */ /* 0x000fc40003f86270 */
[C---:B------:R-:W-:Y:S01]  /*c6a0*/  ISETP.LT.OR P6, PT, R29.reuse, 0x1, !P2 ;  /* 0x000000011d00780c */ /* 0x040fe200057c1670 */
[----:B------:R-:W-:Y:S01]  /*c6b0*/  @!P0 STG.E.U8 desc[UR48][R26.64+0x68], R133 ;  /* 0x000068851a008986 */ /* 0x000fe2000c101130 */
[C---:B------:R-:W-:Y:S02]  /*c6c0*/  ISETP.LT.OR P5, PT, R29.reuse, 0x1, !P4 ;  /* 0x000000011d00780c */ /* 0x040fe400067a1670 */
[----:B------:R-:W-:Y:S02]  /*c6d0*/  ISETP.LT.OR P4, PT, R29, 0x9, !P4 ;  /* 0x000000091d00780c */ /* 0x000fe40006781670 */
[----:B0-----:R-:W-:Y:S02]  /*c6e0*/  F2FP.SATFINITE.E4M3.F32.PACK_AB_MERGE_C R7, RZ, R132, RZ ;  /* 0x00000084ff07723e */ /* 0x001fe400048070ff */
[C---:B------:R-:W-:Y:S02]  /*c6f0*/  ISETP.GE.AND P0, PT, R34.reuse, 0x7a, PT ;  /* 0x0000007a2200780c */ /* 0x040fe40003f06270 */
[----:B-1----:R-:W-:Y:S01]  /*c700*/  F2FP.SATFINITE.E4M3.F32.PACK_AB_MERGE_C R9, RZ, R130, RZ ;  /* 0x00000082ff09723e */ /* 0x002fe200048070ff */
[----:B------:R0:W-:Y:S01]  /*c710*/  @!P1 STG.E.U8 desc[UR48][R26.64+0x69], R7 ;  /* 0x000069071a009986 */ /* 0x0001e2000c101130 */
[----:B------:R-:W-:-:S02]  /*c720*/  ISETP.GE.AND P1, PT, R34, 0x79, PT ;  /* 0x000000792200780c */ /* 0x000fc40003f26270 */
[C---:B------:R-:W-:Y:S01]  /*c730*/  ISETP.LT.OR P2, PT, R29.reuse, 0x9, !P2 ;  /* 0x000000091d00780c */ /* 0x040fe20005741670 */
[----:B------:R-:W-:Y:S01]  /*c740*/  @!P5 STG.E.U8 desc[UR48][R24.64+0x70], R131 ;  /* 0x000070831800d986 */ /* 0x000fe2000c101130 */
[C---:B------:R-:W-:Y:S02]  /*c750*/  ISETP.LT.OR P5, PT, R29.reuse, 0x1, !P0 ;  /* 0x000000011d00780c */ /* 0x040fe400047a1670 */
[----:B------:R-:W-:Y:S01]  /*c760*/  F2FP.SATFINITE.E4M3.F32.PACK_AB_MERGE_C R127, RZ, R127, RZ ;  /* 0x0000007fff7f723e */ /* 0x000fe200048070ff */
[----:B------:R1:W-:Y:S01]  /*c770*/  @!P6 STG.E.U8 desc[UR48][R24.64+0x71], R9 ;  /* 0x000071091800e986 */ /* 0x0003e2000c101130 */
[----:B------:R-:W-:Y:S02]  /*c780*/  F2FP.SATFINITE.E4M3.F32.PACK_AB_MERGE_C R125, RZ, R125, RZ ;  /* 0x0000007dff7d723e */ /* 0x000fe400048070ff */
[C---:B------:R-:W-:Y:S01]  /*c790*/  ISETP.LT.OR P0, PT, R29.reuse, 0x9, !P0 ;  /* 0x000000091d00780c */ /* 0x040fe20004701670 */
[----:B------:R-:W-:Y:S01]  /*c7a0*/  @!P4 STG.E.U8 desc[UR48][R26.64+0x70], R129 ;  /* 0x000070811a00c986 */ /* 0x000fe2000c101130 */
[----:B------:R-:W-:-:S02]  /*c7b0*/  ISETP.LT.OR P4, PT, R29, 0x1, !P1 ;  /* 0x000000011d00780c */ /* 0x000fc40004f81670 */
[C---:B------:R-:W-:Y:S02]  /*c7c0*/  ISETP.LT.OR P1, PT, R29.reuse, 0x9, !P1 ;  /* 0x000000091d00780c */ /* 0x040fe40004f21670 */
[----:B0-----:R-:W-:Y:S02]  /*c7d0*/  F2FP.SATFINITE.E4M3.F32.PACK_AB_MERGE_C R7, RZ, R128, RZ ;  /* 0x00000080ff07723e */ /* 0x001fe400048070ff */
[----:B------:R-:W-:Y:S02]  /*c7e0*/  F2FP.SATFINITE.E4M3.F32.PACK_AB_MERGE_C R31, RZ, R124, RZ ;  /* 0x0000007cff1f723e */ /* 0x000fe400048070ff */
[----:B-1----:R-:W-:Y:S01]  /*c7f0*/  F2FP.SATFINITE.E4M3.F32.PACK_AB_MERGE_C R9, RZ, R126, RZ ;  /* 0x0000007eff09723e */ /* 0x002fe200048070ff */
[----:B------:R0:W-:Y:S01]  /*c800*/  @!P2 STG.E.U8 desc[UR48][R26.64+0x71], R7 ;  /* 0x000071071a00a986 */ /* 0x0001e2000c101130 */
[----:B------:R-:W-:Y:S02]  /*c810*/  ISETP.GE.AND P2, PT, R34, 0x81, PT ;  /* 0x000000812200780c */ /* 0x000fe40003f46270 */
[----:B------:R-:W-:Y:S01]  /*c820*/  F2FP.SATFINITE.E4M3.F32.PACK_AB_MERGE_C R123, RZ, R123, RZ ;  /* 0x0000007bff7b723e */ /* 0x000fe200048070ff */
[----:B------:R-:W-:Y:S01]  /*c830*/  @!P4 STG.E.U8 desc[UR48][R24.64+0x78], R127 ;  /* 0x0000787f1800c986 */ /* 0x000fe2000c101130 */
[----:B------:R-:W-:-:S02]  /*c840*/  ISETP.LT.OR P4, PT, R29, 0x1, !P2 ;  /* 0x000000011d00780c */ /* 0x000fc40005781670 */
[C---:B------:R-:W-:Y:S01]  /*c850*/  ISETP.LT.OR P2, PT, R29.reuse, 0x9, !P2 ;  /* 0x000000091d00780c */ /* 0x040fe20005741670 */
[----:B------:R1:W-:Y:S01]  /*c860*/  @!P5 STG.E.U8 desc[UR48][R24.64+0x79], R9 ;  /* 0x000079091800d986 */ /* 0x0003e2000c101130 */
[----:B------:R-:W-:Y:S02]  /*c870*/  F2FP.SATFINITE.E4M3.F32.PACK_AB_MERGE_C R121, RZ, R121, RZ ;  /* 0x00000079ff79723e */ /* 0x000fe400048070ff */
[----:B------:R-:W-:Y:S01]  /*c880*/  F2FP.SATFINITE.E4M3.F32.PACK_AB_MERGE_C R119, RZ, R119, RZ ;  /* 0x00000077ff77723e */ /* 0x000fe200048070ff */
[----:B------:R-:W-:Y:S01]  /*c890*/  @!P1 STG.E.U8 desc[UR48][R26.64+0x78], R125 ;  /* 0x0000787d1a009986 */ /* 0x000fe2000c101130 */
[----:B------:R-:W-:Y:S02]  /*c8a0*/  ISETP.GE.AND P1, PT, R34, 0x82, PT ;  /* 0x000000822200780c */ /* 0x000fe40003f26270 */
[----:B0-----:R-:W-:Y:S01]  /*c8b0*/  F2FP.SATFINITE.E4M3.F32.PACK_AB_MERGE_C R7, RZ, R122, RZ ;  /* 0x0000007aff07723e */ /* 0x001fe200048070ff */
[----:B------:R0:W-:Y:S01]  /*c8c0*/  @!P0 STG.E.U8 desc[UR48][R26.64+0x79], R31 ;  /* 0x0000791f1a008986 */ /* 0x0001e2000c101130 */
[----:B------:R-:W-:-:S02]  /*c8d0*/  ISETP.LT.OR P5, PT, R29, 0x1, !P1 ;  /* 0x000000011d00780c */ /* 0x000fc40004fa1670 */
[C---:B------:R-:W-:Y:S01]  /*c8e0*/  ISETP.LT.OR P1, PT, R29.reuse, 0x9, !P1 ;  /* 0x000000091d00780c */ /* 0x040fe20004f21670 */
[----:B------:R-:W-:Y:S01]  /*c8f0*/  @!P4 STG.E.U8 desc[UR48][R24.64+0x80], R123 ;  /* 0x0000807b1800c986 */ /* 0x000fe2000c101130 */
[C---:B------:R-:W-:Y:S02]  /*c900*/  ISETP.GE.AND P4, PT, R34.reuse, 0x8a, PT ;  /* 0x0000008a2200780c */ /* 0x040fe40003f86270 */
[----:B------:R-:W-:Y:S02]  /*c910*/  ISETP.GE.AND P0, PT, R34, 0x89, PT ;  /* 0x000000892200780c */ /* 0x000fe40003f06270 */
[----:B-1----:R-:W-:Y:S02]  /*c920*/  F2FP.SATFINITE.E4M3.F32.PACK_AB_MERGE_C R9, RZ, R120, RZ ;  /* 0x00000078ff09723e */ /* 0x002fe400048070ff */
[C---:B------:R-:W-:Y:S02]  /*c930*/  ISETP.LT.OR P6, PT, R29.reuse, 0x1, !P0 ;  /* 0x000000011d00780c */ /* 0x040fe400047c1670 */
[C---:B------:R-:W-:Y:S01]  /*c940*/  ISETP.LT.OR P0, PT, R29.reuse, 0x9, !P0 ;  /* 0x000000091d00780c */ /* 0x040fe20004701670 */
[----:B------:R1:W-:Y:S01]  /*c950*/  @!P5 STG.E.U8 desc[UR48][R24.64+0x81], R7 ;  /* 0x000081071800d986 */ /* 0x0003e2000c101130 */
[----:B------:R-:W-:-:S02]  /*c960*/  ISETP.LT.OR P5, PT, R29, 0x9, !P4 ;  /* 0x000000091d00780c */ /* 0x000fc400067a1670 */
[----:B------:R-:W-:Y:S01]  /*c970*/  F2FP.SATFINITE.E4M3.F32.PACK_AB_MERGE_C R117, RZ, R117, RZ ;  /* 0x00000075ff75723e */ /* 0x000fe200048070ff */
[----:B------:R-:W-:Y:S01]  /*c980*/  @!P2 STG.E.U8 desc[UR48][R26.64+0x80], R121 ;  /* 0x000080791a00a986 */ /* 0x000fe2000c101130 */
[----:B------:R-:W-:Y:S02]  /*c990*/  ISETP.LT.OR P2, PT, R29, 0x1, !P4 ;  /* 0x000000011d00780c */ /* 0x000fe40006741670 */
[C---:B------:R-:W-:Y:S01]  /*c9a0*/  ISETP.GE.AND P4, PT, R34.reuse, 0x92, PT ;  /* 0x000000922200780c */ /* 0x040fe20003f86270 */
[----:B------:R2:W-:Y:S01]  /*c9b0*/  @!P1 STG.E.U8 desc[UR48][R26.64+0x81], R9 ;  /* 0x000081091a009986 */ /* 0x0005e2000c101130 */
[----:B------:R-:W-:Y:S02]  /*c9c0*/  ISETP.GE.AND P1, PT, R34, 0x91, PT ;  /* 0x000000912200780c */ /* 0x000fe40003f26270 */
[----:B0-----:R-:W-:Y:S01]  /*c9d0*/  F2FP.SATFINITE.E4M3.F32.PACK_AB_MERGE_C R31, RZ, R114, RZ ;  /* 0x00000072ff1f723e */ /* 0x001fe200048070ff */
[----:B------:R-:W-:Y:S01]  /*c9e0*/  @!P6 STG.E.U8 desc[UR48][R24.64+0x88], R119 ;  /* 0x000088771800e986 */ /* 0x000fe2000c101130 */
[----:B-1----:R-:W-:-:S02]  /*c9f0*/  F2FP.SATFINITE.E4M3.F32.PACK_AB_MERGE_C R7, RZ, R118, RZ ;  /* 0x00000076ff07723e */ /* 0x002fc400048070ff */
[C---:B------:R-:W-:Y:S02]  /*ca00*/  ISETP.LT.OR P6, PT, R29.reuse, 0x1, !P1 ;  /* 0x000000011d00780c */ /* 0x040fe40004fc1670 */
[----:B------:R-:W-:Y:S01]  /*ca10*/  F2FP.SATFINITE.E4M3.F32.PACK_AB_MERGE_C R115, RZ, R115, RZ ;  /* 0x00000073ff73723e */ /* 0x000fe200048070ff */
[----:B------:R0:W-:Y:S01]  /*ca20*/  @!P2 STG.E.U8 desc[UR48][R24.64+0x89], R7 ;  /* 0x000089071800a986 */ /* 0x0001e2000c101130 */
[C---:B------:R-:W-:Y:S02]  /*ca30*/  ISETP.LT.OR P2, PT, R29.reuse, 0x1, !P4 ;  /* 0x000000011d00780c */ /* 0x040fe40006741670 */
[----:B--2---:R-:W-:Y:S01]  /*ca40*/  F2FP.SATFINITE.E4M3.F32.PACK_AB_MERGE_C R9, RZ, R116, RZ ;  /* 0x00000074ff09723e */ /* 0x004fe200048070ff */
[----:B------:R-:W-:Y:S01]  /*ca50*/  @!P0 STG.E.U8 desc[UR48][R26.64+0x88], R117 ;  /* 0x000088751a008986 */ /* 0x000fe2000c101130 */
[C---:B------:R-:W-:Y:S02]  /*ca60*/  ISETP.LT.OR P1, PT, R29.reuse, 0x9, !P1 ;  /* 0x000000091d00780c */ /* 0x040fe40004f21670 */
[----:B------:R-:W-:Y:S01]  /*ca70*/  ISETP.GE.AND P0, PT, R34, 0x99, PT ;  /* 0x000000992200780c */ /* 0x000fe20003f06270 */
[----:B------:R1:W-:Y:S01]  /*ca80*/  @!P5 STG.E.U8 desc[UR48][R26.64+0x89], R9 ;  /* 0x000089091a00d986 */ /* 0x0003e2000c101130 */
[----:B------:R-:W-:-:S02]  /*ca90*/  ISETP.LT.OR P5, PT, R29, 0x9, !P4 ;  /* 0x000000091d00780c */ /* 0x000fc400067a1670 */
[----:B------:R-:W-:Y:S01]  /*caa0*/  ISETP.GE.AND P4, PT, R34, 0x9a, PT ;  /* 0x0000009a2200780c */ /* 0x000fe20003f86270 */
[----:B------:R-:W-:Y:S01]  /*cab0*/  @!P6 STG.E.U8 desc[UR48][R24.64+0x90], R115 ;  /* 0x000090731800e986 */ /* 0x000fe2000c101130 */
[C---:B------:R-:W-:Y:S02]  /*cac0*/  ISETP.LT.OR P6, PT, R29.reuse, 0x1, !P0 ;  /* 0x000000011d00780c */ /* 0x040fe400047c1670 */
[----:B------:R-:W-:Y:S01]  /*cad0*/  F2FP.SATFINITE.E4M3.F32.PACK_AB_MERGE_C R113, RZ, R113, RZ ;  /* 0x00000071ff71723e */ /* 0x000fe200048070ff */
[----:B------:R-:W-:Y:S01]  /*cae0*/  @!P2 STG.E.U8 desc[UR48][R24.64+0x91], R31 ;  /* 0x0000911f1800a986 */ /* 0x000fe2000c101130 */
[----:B------:R-:W-:Y:S02]  /*caf0*/  ISETP.LT.OR P2, PT, R29, 0x1, !P4 ;  /* 0x000000011d00780c */ /* 0x000fe40006741670 */
[----:B0-----:R-:W-:Y:S01]  /*cb00*/  F2FP.SATFINITE.E4M3.F32.PACK_AB_MERGE_C R7, RZ, R112, RZ ;  /* 0x00000070ff07723e */ /* 0x001fe200048070ff */
[----:B------:R-:W-:Y:S01]  /*cb10*/  @!P1 STG.E.U8 desc[UR48][R26.64+0x90], R113 ;  /* 0x000090711a009986 */ /* 0x000fe2000c101130 */
[----:B-1----:R-:W-:-:S02]  /*cb20*/  F2FP.SATFINITE.E4M3.F32.PACK_AB_MERGE_C R9, RZ, R22, RZ ;  /* 0x00000016ff09723e */ /* 0x002fc400048070ff */
[----:B------:R-:W-:Y:S01]  /*cb30*/  F2FP.SATFINITE.E4M3.F32.PACK_AB_MERGE_C R23, RZ, R23, RZ ;  /* 0x00000017ff17723e */ /* 0x000fe200048070ff */
[----:B------:R0:W-:Y:S01]  /*cb40*/  @!P5 STG.E.U8 desc[UR48][R26.64+0x91], R7 ;  /* 0x000091071a00d986 */ /* 0x0001e2000c101130 */
[C---:B------:R-:W-:Y:S02]  /*cb50*/  ISETP.LT.OR P0, PT, R29.reuse, 0x9, !P0 ;  /* 0x000000091d00780c */ /* 0x040fe40004701670 */
[----:B------:R-:W-:Y:S01]  /*cb60*/  ISETP.LT.OR P1, PT, R29, 0x9, !P4 ;  /* 0x000000091d00780c */ /* 0x000fe20006721670 */
[----:B------:R-:W-:Y:S01]  /*cb70*/  @!P6 STG.E.U8 desc[UR48][R24.64+0x98], R23 ;  /* 0x000098171800e986 */ /* 0x000fe2000c101130 */
[C---:B------:R-:W-:Y:S02]  /*cb80*/  ISETP.GE.AND P4, PT, R34.reuse, 0xa2, PT ;  /* 0x000000a22200780c */ /* 0x040fe40003f86270 */
[----:B------:R-:W-:Y:S01]  /*cb90*/  F2FP.SATFINITE.E4M3.F32.PACK_AB_MERGE_C R21, RZ, R21, RZ ;  /* 0x00000015ff15723e */ /* 0x000fe200048070ff */
[----:B------:R1:W-:Y:S01]  /*cba0*/  @!P2 STG.E.U8 desc[UR48][R24.64+0x99], R9 ;  /* 0x000099091800a986 */ /* 0x0003e2000c101130 */
[----:B------:R-:W-:-:S02]  /*cbb0*/  ISETP.GE.AND P2, PT, R34, 0xa1, PT ;  /* 0x000000a12200780c */ /* 0x000fc40003f46270 */
[C---:B------:R-:W-:Y:S02]  /*cbc0*/  ISETP.LT.OR P6, PT, R29.reuse, 0x1, !P4 ;  /* 0x000000011d00780c */ /* 0x040fe400067c1670 */
[C---:B------:R-:W-:Y:S01]  /*cbd0*/  ISETP.LT.OR P5, PT, R29.reuse, 0x1, !P2 ;  /* 0x000000011d00780c */ /* 0x040fe200057a1670 */
[----:B------:R-:W-:Y:S01]  /*cbe0*/  @!P0 STG.E.U8 desc[UR48][R26.64+0x98], R21 ;  /* 0x000098151a008986 */ /* 0x000fe2000c101130 */
[----:B0-----:R-:W-:Y:S02]  /*cbf0*/  F2FP.SATFINITE.E4M3.F32.PACK_AB_MERGE_C R7, RZ, R20, RZ ;  /* 0x00000014ff07723e */ /* 0x001fe400048070ff */
[----:B------:R-:W-:Y:S02]  /*cc00*/  F2FP.SATFINITE.E4M3.F32.PACK_AB_MERGE_C R19, RZ, R19, RZ ;  /* 0x00000013ff13723e */ /* 0x000fe400048070ff */
[----:B------:R-:W-:Y:S01]  /*cc10*/  ISETP.LT.OR P0, PT, R29, 0x9, !P2 ;  /* 0x000000091d00780c */ /* 0x000fe20005701670 */
[----:B------:R0:W-:Y:S01]  /*cc20*/  @!P1 STG.E.U8 desc[UR48][R26.64+0x99], R7 ;  /* 0x000099071a009986 */ /* 0x0001e2000c101130 */
[----:B-1----:R-:W-:-:S02]  /*cc30*/  F2FP.SATFINITE.E4M3.F32.PACK_AB_MERGE_C R9, RZ, R18, RZ ;  /* 0x00000012ff09723e */ /* 0x002fc400048070ff */
[C---:B------:R-:W-:Y:S02]  /*cc40*/  ISETP.GE.AND P1, PT, R34.reuse, 0xaa, PT ;  /* 0x000000aa2200780c */ /* 0x040fe40003f26270 */
[----:B------:R-:W-:Y:S01]  /*cc50*/  ISETP.GE.AND P2, PT, R34, 0xa9, PT ;  /* 0x000000a92200780c */ /* 0x000fe20003f46270 */
[----:B------:R-:W-:Y:S01]  /*cc60*/  @!P5 STG.E.U8 desc[UR48][R24.64+0xa0], R19 ;  /* 0x0000a0131800d986 */ /* 0x000fe2000c101130 */
[C---:B------:R-:W-:Y:S02]  /*cc70*/  ISETP.LT.OR P4, PT, R29.reuse, 0x9, !P4 ;  /* 0x000000091d00780c */ /* 0x040fe40006781670 */
[C---:B------:R-:W-:Y:S01]  /*cc80*/  ISETP.LT.OR P5, PT, R29.reuse, 0x1, !P2 ;  /* 0x000000011d00780c */ /* 0x040fe200057a1670 */
[----:B------:R1:W-:Y:S01]  /*cc90*/  @!P6 STG.E.U8 desc[UR48][R24.64+0xa1], R9 ;  /* 0x0000a1091800e986 */ /* 0x0003e2000c101130 */
[C---:B------:R-:W-:Y:S02]  /*cca0*/  ISETP.LT.OR P6, PT, R29.reuse, 0x1, !P1 ;  /* 0x000000011d00780c */ /* 0x040fe40004fc1670 */
[----:B------:R-:W-:-:S02]  /*ccb0*/  ISETP.LT.OR P2, PT, R29, 0x9, !P2 ;  /* 0x000000091d00780c */ /* 0x000fc40005741670 */
[----:B------:R-:W-:Y:S02]  /*ccc0*/  ISETP.LT.OR P1, PT, R29, 0x9, !P1 ;  /* 0x000000091d00780c */ /* 0x000fe40004f21670 */
[----:B------:R-:W-:Y:S02]  /*ccd0*/  F2FP.SATFINITE.E4M3.F32.PACK_AB_MERGE_C R17, RZ, R17, RZ ;  /* 0x00000011ff11723e */ /* 0x000fe400048070ff */
[----:B0-----:R-:W-:Y:S02]  /*cce0*/  F2FP.SATFINITE.E4M3.F32.PACK_AB_MERGE_C R7, RZ, R16, RZ ;  /* 0x00000010ff07723e */ /* 0x001fe400048070ff */
[----:B------:R-:W-:Y:S01]  /*ccf0*/  F2FP.SATFINITE.E4M3.F32.PACK_AB_MERGE_C R15, RZ, R15, RZ ;  /* 0x0000000fff0f723e */ /* 0x000fe200048070ff */
[----:B------:R0:W-:Y:S01]  /*cd00*/  @!P0 STG.E.U8 desc[UR48][R26.64+0xa0], R17 ;  /* 0x0000a0111a008986 */ /* 0x0001e2000c101130 */
[----:B-1----:R-:W-:Y:S02]  /*cd10*/  F2FP.SATFINITE.E4M3.F32.PACK_AB_MERGE_C R9, RZ, R14, RZ ;  /* 0x0000000eff09723e */ /* 0x002fe400048070ff */
[----:B------:R-:W-:Y:S01]  /*cd20*/  F2FP.SATFINITE.E4M3.F32.PACK_AB_MERGE_C R13, RZ, R13, RZ ;  /* 0x0000000dff0d723e */ /* 0x000fe200048070ff */
[----:B------:R0:W-:Y:S01]  /*cd30*/  @!P4 STG.E.U8 desc[UR48][R26.64+0xa1], R7 ;  /* 0x0000a1071a00c986 */ /* 0x0001e2000c101130 */
[----:B------:R-:W-:-:S03]  /*cd40*/  F2FP.SATFINITE.E4M3.F32.PACK_AB_MERGE_C R19, RZ, R12, RZ ;  /* 0x0000000cff13723e */ /* 0x000fc600048070ff */
[----:B------:R0:W-:Y:S04]  /*cd50*/  @!P6 STG.E.U8 desc[UR48][R24.64+0xa9], R9 ;  /* 0x0000a9091800e986 */ /* 0x0001e8000c101130 */
[----:B------:R0:W-:Y:S04]  /*cd60*/  @!P5 STG.E.U8 desc[UR48][R24.64+0xa8], R15 ;  /* 0x0000a80f1800d986 */ /* 0x0001e8000c101130 */
[----:B------:R0:W-:Y:S04]  /*cd70*/  @!P2 STG.E.U8 desc[UR48][R26.64+0xa8], R13 ;  /* 0x0000a80d1a00a986 */ /* 0x0001e8000c101130 */
[----:B------:R0:W-:Y:S02]  /*cd80*/  @!P1 STG.E.U8 desc[UR48][R26.64+0xa9], R19 ;  /* 0x0000a9131a009986 */ /* 0x0001e4000c101130 */
.L_x_213:
[----:B------:R-:W-:Y:S05]  /*cd90*/  BSYNC B0 ;  /* 0x0000000000007941 */ /* 0x000fea0003800000 */
.L_x_35:
[----:B------:R-:W-:Y:S01]  /*cda0*/  ULDC UR6, c[0x0][0xc] ;  /* 0x0000030000067ab9 */ /* 0x000fe20000000800 */
[----:B------:R-:W-:Y:S01]  /*cdb0*/  ULDC UR7, c[0x0][0x10] ;  /* 0x0000040000077ab9 */ /* 0x000fe20000000800 */
[----:B0----5:R-:W0:Y:S01]  /*cdc0*/  LDC R7, c[0x0][0x14] ;  /* 0x00000500ff077b82 */ /* 0x021e220000000800 */
[----:B------:R-:W-:Y:S01]  /*cdd0*/  UIMAD.WIDE.U32 UR6, UR6, UR7, URZ ;  /* 0x00000007060672a5 */ /* 0x000fe2000f8e003f */
[----:B---3--:R-:W-:Y:S01]  /*cde0*/  PRMT R9, RZ, 0x7610, R9 ;  /* 0x00007610ff097816 */ /* 0x008fe20000000009 */
[----:B------:R-:W-:-:S04]  /*cdf0*/  IMAD.MOV.U32 R8, RZ, RZ, -0x1 ;  /* 0xffffffffff087424 */ /* 0x000fc800078e00ff */
[----:B0-----:R-:W-:-:S04]  /*ce00*/  IMAD.WIDE.U32 R2, R7, UR6, R2 ;  /* 0x0000000607027c25 */ /* 0x001fc8000f8e0002 */
[----:B------:R-:W-:Y:S01]  /*ce10*/  IMAD R7, R7, UR7, RZ ;  /* 0x0000000707077c24 */ /* 0x000fe2000f8e02ff */
[----:B------:R-:W-:Y:S02]  /*ce20*/  ULDC.64 UR6, c[0x0][0x650] ;  /* 0x0001940000067ab9 */ /* 0x000fe40000000a00 */
[----:B------:R-:W-:Y:S01]  /*ce30*/  ISETP.GE.U32.AND P0, PT, R2, UR6, PT ;  /* 0x0000000602007c0c */ /* 0x000fe2000bf06070 */
[----:B------:R-:W-:Y:S02]  /*ce40*/  IMAD.IADD R3, R3, 0x1, R7 ;  /* 0x0000000103037824 */ /* 0x000fe400078e0207 */
[----:B------:R-:W-:-:S03]  /*ce50*/  IMAD.MOV.U32 R7, RZ, RZ, -0x1 ;  /* 0xffffffffff077424 */ /* 0x000fc600078e00ff */
[----:B------:R-:W-:-:S13]  /*ce60*/  ISETP.GE.U32.AND.EX P0, PT, R3, UR7, PT, P0 ;  /* 0x0000000703007c0c */ /* 0x000fda000bf06100 */
[----:B------:R-:W-:Y:S05]  /*ce70*/  @P0 BRA `(.L_x_214) ;  /* 0x0000000400600947 */ /* 0x000fea0003800000 */
[----:B------:R-:W0:Y:S01]  /*ce80*/  S2R R22, SR_CTAID.X ;  /* 0x0000000000167919 */ /* 0x000e220000002500 */
[----:B------:R-:W3:Y:S01]  /*ce90*/  LDC.64 R16, c[0x0][0x628] ;  /* 0x00018a00ff107b82 */ /* 0x000ee20000000a00 */
[----:B------:R-:W-:Y:S01]  /*cea0*/  ULDC UR5, c[0x0][0x150] ;  /* 0x0000540000057ab9 */ /* 0x000fe20000000800 */
[----:B------:R-:W-:Y:S01]  /*ceb0*/  IMAD.MOV.U32 R14, RZ, RZ, R2 ;  /* 0x000000ffff0e7224 */ /* 0x000fe200078e0002 */
[----:B-1----:R-:W1:Y:S01]  /*cec0*/  S2R R24, SR_CTAID.Y ;  /* 0x0000000000187919 */ /* 0x002e620000002600 */
[----:B------:R-:W-:-:S04]  /*ced0*/  IMAD.MOV.U32 R15, RZ, RZ, R3 ;  /* 0x000000ffff0f7224 */ /* 0x000fc800078e0003 */
[----:B------:R-:W1:Y:S08]  /*cee0*/  LDC R25, c[0x0][0x144] ;  /* 0x00005100ff197b82 */ /* 0x000e700000000800 */
[----:B------:R-:W1:Y:S08]  /*cef0*/  LDC R18, c[0x0][0x630] ;  /* 0x00018c00ff127b82 */ /* 0x000e700000000800 */
[----:B------:R-:W1:Y:S01]  /*cf00*/  LDC.64 R20, c[0x0][0x620] ;  /* 0x00018800ff147b82 */ /* 0x000e620000000a00 */
[----:B---3--:R-:W-:-:S04]  /*cf10*/  ISETP.NE.U32.AND P0, PT, R16, RZ, PT ;  /* 0x000000ff1000720c */ /* 0x008fc80003f05070 */
[----:B------:R-:W-:Y:S02]  /*cf20*/  ISETP.NE.AND.EX P0, PT, R17, RZ, PT, P0 ;  /* 0x000000ff1100720c */ /* 0x000fe40003f05300 */
[----:B0-----:R-:W-:-:S05]  /*cf30*/  I2FP.F32.U32 R7, R22 ;  /* 0x0000001600077245 */ /* 0x001fca0000201000 */
[----:B------:R-:W-:-:S04]  /*cf40*/  FMUL R7, R7, UR5 ;  /* 0x0000000507077c20 */ /* 0x000fc80008400000 */
[----:B------:R0:W3:Y:S02]  /*cf50*/  F2I.U32.TRUNC.NTZ R23, R7 ;  /* 0x0000000700177305 */ /* 0x0000e4000020f000 */
[----:B------:R-:W-:Y:S05]  /*cf60*/  @!P0 BRA `(.L_x_215) ;  /* 0x0000000000288947 */ /* 0x000fea0003800000 */
[----:B0-----:R-:W0:Y:S02]  /*cf70*/  LDC R7, c[0x0][0x634] ;  /* 0x00018d00ff077b82 */ /* 0x001e240000000800 */
        /* <DEDUP_REMOVED lines=9> */
.L_x_215:
[-CC-:B-1----:R-:W-:Y:S01]  /*d010*/  SHF.R.U64 R19, R14, R18.reuse, R15.reuse ;  /* 0x000000120e137219 */ /* 0x182fe2000000120f */
[----:B--2---:R-:W1:Y:S01]  /*d020*/  LDC.64 R30, c[0x0][0x640] ;  /* 0x00019000ff1e7b82 */ /* 0x004e620000000a00 */
[----:B0-----:R-:W-:Y:S01]  /*d030*/  SHF.R.U32.HI R7, RZ, R18, R15 ;  /* 0x00000012ff077219 */ /* 0x001fe2000001160f */
[----:B---3--:R-:W-:Y:S01]  /*d040*/  IMAD.MOV R23, RZ, RZ, -R23 ;  /* 0x000000ffff177224 */ /* 0x008fe200078e0a17 */
[----:B------:R-:W-:Y:S01]  /*d050*/  IADD3 R13, P0, RZ, -R19, RZ ;  /* 0x80000013ff0d7210 */ /* 0x000fe20007f1e0ff */
[----:B------:R-:W-:Y:S02]  /*d060*/  ULDC UR5, c[0x0][0x154] ;  /* 0x0000550000057ab9 */ /* 0x000fe40000000800 */
[----:B------:R-:W-:Y:S02]  /*d070*/  IMAD R25, R25, R23, R22 ;  /* 0x0000001719197224 */ /* 0x000fe400078e0216 */
[----:B------:R-:W0:Y:S01]  /*d080*/  LDC R14, c[0x0][0x618] ;  /* 0x00018600ff0e7b82 */ /* 0x000e220000000800 */
[----:B------:R-:W-:-:S02]  /*d090*/  IMAD.X R7, RZ, RZ, ~R7, P0 ;  /* 0x000000ffff077224 */ /* 0x000fc400000e0e07 */
[----:B------:R-:W-:-:S04]  /*d0a0*/  IMAD.WIDE.U32 R8, R13, R20, R2 ;  /* 0x000000140d087225 */ /* 0x000fc800078e0002 */
[----:B------:R-:W-:Y:S01]  /*d0b0*/  IMAD R12, R7, R20, RZ ;  /* 0x00000014070c7224 */ /* 0x000fe200078e02ff */
[----:B----4-:R-:W2:Y:S03]  /*d0c0*/  LDC R26, c[0x0][0x608] ;  /* 0x00018200ff1a7b82 */ /* 0x010ea60000000800 */
[----:B------:R-:W-:Y:S02]  /*d0d0*/  IMAD R7, R13, R21, R12 ;  /* 0x000000150d077224 */ /* 0x000fe400078e020c */
[----:B------:R-:W-:Y:S02]  /*d0e0*/  IMAD.MOV.U32 R13, RZ, RZ, 0x1 ;  /* 0x00000001ff0d7424 */ /* 0x000fe400078e00ff */
[----:B------:R-:W-:Y:S01]  /*d0f0*/  IMAD.IADD R7, R9, 0x1, R7 ;  /* 0x0000000109077824 */ /* 0x000fe200078e0207 */
[----:B------:R-:W3:Y:S01]  /*d100*/  LDC R28, c[0x0][0x658] ;  /* 0x00019600ff1c7b82 */ /* 0x000ee20000000800 */
[----:B------:R-:W-:-:S02]  /*d110*/  I2FP.F32.U32 R9, R24 ;  /* 0x0000001800097245 */ /* 0x000fc40000201000 */
[----:B-1----:R-:W-:-:S03]  /*d120*/  ISETP.NE.U32.AND P0, PT, R30, RZ, PT ;  /* 0x000000ff1e00720c */ /* 0x002fc60003f05070 */
[----:B------:R-:W-:Y:S01]  /*d130*/  FMUL R12, R9, UR5 ;  /* 0x00000005090c7c20 */ /* 0x000fe20008400000 */
[----:B------:R-:W-:Y:S01]  /*d140*/  ISETP.NE.AND.EX P0, PT, R31, RZ, PT, P0 ;  /* 0x000000ff1f00720c */ /* 0x000fe20003f05300 */
[----:B------:R-:W1:Y:S01]  /*d150*/  LDC R23, c[0x0][0x148] ;  /* 0x00005200ff177b82 */ /* 0x000e620000000800 */
[-CC-:B0-----:R-:W-:Y:S01]  /*d160*/  SHF.R.U64 R18, R8, R14.reuse, R7.reuse ;  /* 0x0000000e08127219 */ /* 0x181fe20000001207 */
[----:B------:R0:W4:Y:S01]  /*d170*/  F2I.U32.TRUNC.NTZ R20, R12 ;  /* 0x0000000c00147305 */ /* 0x000122000020f000 */
[----:B------:R-:W-:Y:S01]  /*d180*/  SHF.R.U32.HI R7, RZ, R14, R7 ;  /* 0x0000000eff077219 */ /* 0x000fe20000011607 */
[----:B------:R-:W-:-:S04]  /*d190*/  IMAD.MOV.U32 R9, RZ, RZ, -0x1 ;  /* 0xffffffffff097424 */ /* 0x000fc800078e00ff */
[----:B------:R-:W0:Y:S01]  /*d1a0*/  LDC R22, c[0x0][0x600] ;  /* 0x00018000ff167b82 */ /* 0x000e220000000800 */
[-CC-:B--2---:R-:W-:Y:S02]  /*d1b0*/  SHF.R.U64 R16, R18, R26.reuse, R7.reuse ;  /* 0x0000001a12107219 */ /* 0x184fe40000001207 */
[----:B------:R-:W-:-:S05]  /*d1c0*/  SHF.R.U32.HI R7, RZ, R26, R7 ;  /* 0x0000001aff077219 */ /* 0x000fca0000011607 */
[----:B------:R-:W2:Y:S01]  /*d1d0*/  LDC R29, c[0x0][0x648] ;  /* 0x00019200ff1d7b82 */ /* 0x000ea20000000800 */
[-C--:B---3--:R-:W-:Y:S02]  /*d1e0*/  SHF.L.U32 R8, R9, R28.reuse, RZ ;  /* 0x0000001c09087219 */ /* 0x088fe400000006ff */
[--C-:B------:R-:W-:Y:S02]  /*d1f0*/  SHF.R.U64 R21, R16, R28, R7.reuse ;  /* 0x0000001c10157219 */ /* 0x100fe40000001207 */
[----:B------:R-:W-:Y:S02]  /*d200*/  LOP3.LUT R27, RZ, R8, RZ, 0x33, !PT ;  /* 0x00000008ff1b7212 */ /* 0x000fe400078e33ff */
[-C--:B------:R-:W-:Y:S01]  /*d210*/  SHF.R.U32.HI R9, RZ, R28.reuse, R7 ;  /* 0x0000001cff097219 */ /* 0x080fe20000011607 */
[----:B------:R-:W3:Y:S01]  /*d220*/  LDC R32, c[0x0][0x638] ;  /* 0x00018e00ff207b82 */ /* 0x000ee20000000800 */
[----:B------:R-:W-:Y:S01]  /*d230*/  SHF.L.U32 R26, R13, R28, RZ ;  /* 0x0000001c0d1a7219 */ /* 0x000fe200000006ff */
[----:B------:R-:W-:-:S06]  /*d240*/  IMAD.MOV.U32 R8, RZ, RZ, R21 ;  /* 0x000000ffff087224 */ /* 0x000fcc00078e0015 */
[----:B------:R-:W0:Y:S01]  /*d250*/  LDC R33, c[0x0][0x610] ;  /* 0x00018400ff217b82 */ /* 0x000e220000000800 */
[----:B----4-:R-:W-:Y:S05]  /*d260*/  @!P0 BRA `(.L_x_216) ;  /* 0x0000000000288947 */ /* 0x010fea0003800000 */
[----:B------:R-:W4:Y:S02]  /*d270*/  LDC R8, c[0x0][0x64c] ;  /* 0x00019300ff087b82 */ /* 0x000f240000000800 */
[----:B----4-:R-:W-:-:S05]  /*d280*/  IADD3 R7, P0, R21, R8, RZ ;  /* 0x0000000815077210 */ /* 0x010fca0007f1e0ff */
[----:B------:R-:W-:-:S04]  /*d290*/  IMAD.X R17, RZ, RZ, R9, P0 ;  /* 0x000000ffff117224 */ /* 0x000fc800000e0609 */
[----:B------:R-:W-:-:S04]  /*d2a0*/  IMAD.WIDE.U32 R8, R17, R30, RZ ;  /* 0x0000001e11087225 */ /* 0x000fc800078e00ff */
[----:B0-----:R-:W-:-:S04]  /*d2b0*/  IMAD.WIDE.U32 R12, P0, R7, R31, R8 ;  /* 0x0000001f070c7225 */ /* 0x001fc80007800008 */
[----:B------:R-:W-:-:S04]  /*d2c0*/  IMAD.WIDE.U32 R8, R7, R30, RZ ;  /* 0x0000001e07087225 */ /* 0x000fc800078e00ff */
[----:B------:R-:W-:Y:S01]  /*d2d0*/  IMAD.X R15, RZ, RZ, RZ, P0 ;  /* 0x000000ffff0f7224 */ /* 0x000fe200000e06ff */
[----:B------:R-:W-:Y:S01]  /*d2e0*/  IADD3 RZ, P0, R9, R12, RZ ;  /* 0x0000000c09ff7210 */ /* 0x000fe20007f1e0ff */
[----:B------:R-:W-:-:S04]  /*d2f0*/  IMAD.MOV.U32 R14, RZ, RZ, R13 ;  /* 0x000000ffff0e7224 */ /* 0x000fc800078e000d */
[----:B------:R-:W-:-:S08]  /*d300*/  IMAD.WIDE.U32.X R8, R17, R31, R14, P0 ;  /* 0x0000001f11087225 */ /* 0x000fd000000e040e */
.L_x_216:
[----:B--2---:R-:W-:Y:S01]  /*d310*/  SHF.R.U64 R7, R8, R29, R9 ;  /* 0x0000001d08077219 */ /* 0x004fe20000001209 */
[----:B0-----:R-:W-:Y:S01]  /*d320*/  VIADD R9, R22, 0xffffffff ;  /* 0xffffffff16097836 */ /* 0x001fe20000000000 */
[----:B------:R-:W-:Y:S01]  /*d330*/  LOP3.LUT R28, R16, R27, RZ, 0xc0, !PT ;  /* 0x0000001b101c7212 */ /* 0x000fe200078ec0ff */
[----:B------:R-:W-:Y:S02]  /*d340*/  IMAD.MOV R20, RZ, RZ, -R20 ;  /* 0x000000ffff147224 */ /* 0x000fe400078e0a14 */
[----:B------:R-:W-:Y:S01]  /*d350*/  IMAD.MOV R8, RZ, RZ, -R7 ;  /* 0x000000ffff087224 */ /* 0x000fe200078e0a07 */
[----:B------:R-:W-:Y:S01]  /*d360*/  LOP3.LUT R18, R18, R9, RZ, 0xc0, !PT ;  /* 0x0000000912127212 */ /* 0x000fe200078ec0ff */
[----:B------:R-:W-:Y:S02]  /*d370*/  IMAD R28, R26, R7, R28 ;  /* 0x000000071a1c7224 */ /* 0x000fe400078e021c */
[----:B-1----:R-:W-:Y:S02]  /*d380*/  @P3 IMAD R25, R23, R20, R24 ;  /* 0x0000001417193224 */ /* 0x002fe400078e0218 */
[----:B---3--:R-:W-:-:S02]  /*d390*/  IMAD R7, R8, R32, R21 ;  /* 0x0000002008077224 */ /* 0x008fc400078e0215 */
[----:B------:R-:W-:Y:S02]  /*d3a0*/  IMAD R28, R28, R33, R25 ;  /* 0x000000211c1c7224 */ /* 0x000fe400078e0219 */
[----:B------:R-:W-:Y:S02]  /*d3b0*/  IMAD R7, R7, R22, R18 ;  /* 0x0000001607077224 */ /* 0x000fe400078e0212 */
[----:B------:R-:W-:-:S03]  /*d3c0*/  IMAD.MOV.U32 R9, RZ, RZ, 0x1 ;  /* 0x00000001ff097424 */ /* 0x000fc600078e00ff */
[----:B------:R-:W-:Y:S02]  /*d3d0*/  SEL R8, R7, R28, !P3 ;  /* 0x0000001c07087207 */ /* 0x000fe40005800000 */
[----:B------:R-:W-:Y:S01]  /*d3e0*/  SEL R28, R28, R7, !P3 ;  /* 0x000000071c1c7207 */ /* 0x000fe20005800000 */
[----:B------:R-:W-:-:S07]  /*d3f0*/  IMAD.MOV.U32 R7, RZ, RZ, R19 ;  /* 0x000000ffff077224 */ /* 0x000fce00078e0013 */
.L_x_214:
[----:B------:R-:W-:Y:S01]  /*d400*/  UIADD3 UR4, UR11, UR4, URZ ;  /* 0x000000040b047290 */ /* 0x000fe2000fffe03f */
[----:B------:R-:W-:Y:S01]  /*d410*/  LOP3.LUT P0, RZ, R9, 0xff, RZ, 0xc0, !PT ;  /* 0x000000ff09ff7812 */ /* 0x000fe2000780c0ff */
[----:B------:R-:W-:Y:S02]  /*d420*/  IMAD.MOV.U32 R9, RZ, RZ, R28 ;  /* 0x000000ffff097224 */ /* 0x000fe400078e001c */
[----:B------:R-:W-:Y:S02]  /*d430*/  USHF.R.U32.HI UR5, URZ, 0x1, UR4 ;  /* 0x000000013f057899 */ /* 0x000fe40008011604 */
[----:B------:R-:W-:Y:S02]  /*d440*/  UISETP.GT.U32.AND UP1, UPT, UR4, 0x1, UPT ;  /* 0x000000010400788c */ /* 0x000fe4000bf24070 */
[----:B------:R-:W-:Y:S02]  /*d450*/  ULOP3.LUT UR5, UR5, 0x1, URZ, 0xc0, !UPT ;  /* 0x0000000105057892 */ /* 0x000fe4000f8ec03f */
[----:B------:R-:W-:-:S02]  /*d460*/  UISETP.LT.U32.AND UP1, UPT, UR11, 0x2, UP1 ;  /* 0x000000020b00788c */ /* 0x000fc40008f21070 */
[----:B------:R-:W-:Y:S02]  /*d470*/  UISETP.NE.U32.AND UP0, UPT, UR5, 0x1, UPT ;  /* 0x000000010500788c */ /* 0x000fe4000bf05070 */
[----:B------:R-:W-:Y:S02]  /*d480*/  USEL UR6, URZ, 0x1, !UP1 ;  /* 0x000000013f067887 */ /* 0x000fe4000c800000 */
[----:B------:R-:W-:Y:S02]  /*d490*/  UISETP.GT.U32.AND UP0, UPT, UR11, 0x1, !UP0 ;  /* 0x000000010b00788c */ /* 0x000fe4000c704070 */
[----:B------:R-:W-:Y:S02]  /*d4a0*/  ULOP3.LUT UR4, UR4, 0x1, URZ, 0xc0, !UPT ;  /* 0x0000000104047892 */ /* 0x000fe4000f8ec03f */
[----:B------:R-:W-:-:S04]  /*d4b0*/  USEL UR5, URZ, 0x1, !UP0 ;  /* 0x000000013f057887 */ /* 0x000fc8000c000000 */
[----:B------:R-:W-:Y:S01]  /*d4c0*/  ULOP3.LUT UR10, UR5, UR10, UR6, 0x96, !UPT ;  /* 0x0000000a050a7292 */ /* 0x000fe2000f8e9606 */
[----:B------:R-:W-:Y:S11]  /*d4d0*/  @P0 BRA `(.L_x_217) ;  /* 0xffffff3c002c0947 */ /* 0x000ff6000383ffff */
[----:B------:R-:W-:Y:S05]  /*d4e0*/  EXIT ;  /* 0x000000000000794d */ /* 0x000fea0003800000 */
.L_x_7:
[----:B0-----:R-:W-:Y:S01]  /*d4f0*/  ULDC.64 UR4, c[0x0][0x650] ;  /* 0x0001940000047ab9 */ /* 0x001fe20000000a00 */
        /* <DEDUP_REMOVED lines=25> */
.L_x_219:
[----:B------:R-:W0:Y:S01]  /*d690*/  LDC.64 R28, c[0x0][0x640] ;  /* 0x00019000ff1c7b82 */ /* 0x000e220000000a00 */
[-CC-:B------:R-:W-:Y:S01]  /*d6a0*/  SHF.R.U64 R21, R16, R6.reuse, R17.reuse ;  /* 0x0000000610157219 */ /* 0x180fe20000001211 */
[----:B------:R-:W-:Y:S01]  /*d6b0*/  IMAD.MOV.U32 R31, RZ, RZ, 0x1 ;  /* 0x00000001ff1f7424 */ /* 0x000fe200078e00ff */
[----:B------:R-:W-:Y:S02]  /*d6c0*/  SHF.R.U32.HI R5, RZ, R6, R17 ;  /* 0x00000006ff057219 */ /* 0x000fe40000011611 */
[----:B------:R-:W-:-:S03]  /*d6d0*/  IADD3 R15, P0, RZ, -R21, RZ ;  /* 0x80000015ff0f7210 */ /* 0x000fc60007f1e0ff */
[----:B------:R-:W1:Y:S02]  /*d6e0*/  LDC R14, c[0x0][0x618] ;  /* 0x00018600ff0e7b82 */ /* 0x000e640000000800 */
[----:B------:R-:W-:Y:S02]  /*d6f0*/  IMAD.X R5, RZ, RZ, ~R5, P0 ;  /* 0x000000ffff057224 */ /* 0x000fe400000e0e05 */
[----:B------:R-:W-:-:S04]  /*d700*/  IMAD.WIDE.U32 R8, R15, R22, R2 ;  /* 0x000000160f087225 */ /* 0x000fc800078e0002 */
[----:B------:R-:W2:Y:S01]  /*d710*/  LDC R16, c[0x0][0x608] ;  /* 0x00018200ff107b82 */ /* 0x000ea20000000800 */
[----:B------:R-:W-:-:S04]  /*d720*/  IMAD R6, R5, R22, RZ ;  /* 0x0000001605067224 */ /* 0x000fc800078e02ff */
[----:B------:R-:W-:-:S03]  /*d730*/  IMAD R5, R15, R23, R6 ;  /* 0x000000170f057224 */ /* 0x000fc600078e0206 */
[----:B------:R-:W3:Y:S01]  /*d740*/  LDC R26, c[0x0][0x658] ;  /* 0x00019600ff1a7b82 */ /* 0x000ee20000000800 */
[----:B------:R-:W-:Y:S01]  /*d750*/  IMAD.IADD R5, R9, 0x1, R5 ;  /* 0x0000000109057824 */ /* 0x000fe200078e0205 */
[----:B0-----:R-:W-:Y:S01]  /*d760*/  ISETP.NE.U32.AND P0, PT, R28, RZ, PT ;  /* 0x000000ff1c00720c */ /* 0x001fe20003f05070 */
[----:B------:R-:W-:-:S03]  /*d770*/  IMAD.MOV.U32 R9, RZ, RZ, -0x1 ;  /* 0xffffffffff097424 */ /* 0x000fc600078e00ff */
[----:B------:R-:W-:Y:S02]  /*d780*/  ISETP.NE.AND.EX P0, PT, R29, RZ, PT, P0 ;  /* 0x000000ff1d00720c */ /* 0x000fe40003f05300 */
[----:B------:R-:W0:Y:S01]  /*d790*/  LDC R24, c[0x0][0x600] ;  /* 0x00018000ff187b82 */ /* 0x000e220000000800 */
[-CC-:B-1----:R-:W-:Y:S02]  /*d7a0*/  SHF.R.U64 R18, R8, R14.reuse, R5.reuse ;  /* 0x0000000e08127219 */ /* 0x182fe40000001205 */
[----:B------:R-:W-:-:S05]  /*d7b0*/  SHF.R.U32.HI R5, RZ, R14, R5 ;  /* 0x0000000eff057219 */ /* 0x000fca0000011605 */
        /* <DEDUP_REMOVED lines=21> */
.L_x_220:
[----:B-1----:R-:W-:Y:S01]  /*d910*/  SHF.R.U64 R6, R8, R25, R9 ;  /* 0x0000001908067219 */ /* 0x002fe20000001209 */
[----:B0-----:R-:W-:Y:S01]  /*d920*/  VIADD R11, R24, 0xffffffff ;  /* 0xffffffff180b7836 */ /* 0x001fe20000000000 */
[----:B------:R-:W-:Y:S01]  /*d930*/  SHF.L.U32 R9, R31, R26, RZ ;  /* 0x0000001a1f097219 */ /* 0x000fe200000006ff */
[----:B------:R-:W-:Y:S01]  /*d940*/  @P3 IMAD R12, R13, R20, R10 ;  /* 0x000000140d0c3224 */ /* 0x000fe200078e020a */
[----:B------:R-:W-:Y:S01]  /*d950*/  LOP3.LUT R5, R22, R33, RZ, 0xc0, !PT ;  /* 0x0000002116057212 */ /* 0x000fe200078ec0ff */
[----:B------:R-:W-:Y:S01]  /*d960*/  IMAD.MOV R8, RZ, RZ, -R6 ;  /* 0x000000ffff087224 */ /* 0x000fe200078e0a06 */
[----:B------:R-:W-:Y:S01]  /*d970*/  LOP3.LUT R18, R18, R11, RZ, 0xc0, !PT ;  /* 0x0000000b12127212 */ /* 0x000fe200078ec0ff */
[----:B------:R-:W-:Y:S02]  /*d980*/  IMAD.MOV.U32 R16, RZ, RZ, R21 ;  /* 0x000000ffff107224 */ /* 0x000fe400078e0015 */
[----:B------:R-:W-:Y:S02]  /*d990*/  IMAD R9, R9, R6, R5 ;  /* 0x0000000609097224 */ /* 0x000fe400078e0205 */
[----:B--2---:R-:W-:-:S02]  /*d9a0*/  IMAD R5, R8, R27, R23 ;  /* 0x0000001b08057224 */ /* 0x004fc400078e0217 */
[----:B---3--:R-:W-:Y:S02]  /*d9b0*/  IMAD R8, R9, R30, R12 ;  /* 0x0000001e09087224 */ /* 0x008fe400078e020c */
[----:B------:R-:W-:Y:S02]  /*d9c0*/  IMAD R9, R5, R24, R18 ;  /* 0x0000001805097224 */ /* 0x000fe400078e0212 */
[----:B------:R-:W-:-:S03]  /*d9d0*/  IMAD.MOV.U32 R6, RZ, RZ, 0x1 ;  /* 0x00000001ff067424 */ /* 0x000fc600078e00ff */
[----:B------:R-:W-:Y:S02]  /*d9e0*/  SEL R5, R9, R8, !P3 ;  /* 0x0000000809057207 */ /* 0x000fe40005800000 */
[----:B------:R-:W-:-:S07]  /*d9f0*/  SEL R8, R8, R9, !P3 ;  /* 0x0000000908087207 */ /* 0x000fce0005800000 */
.L_x_218:
[----:B------:R-:W-:-:S08]  /*da00*/  NOP ;  /* 0x0000000000007918 */ /* 0x000fd00000000000 */
[----:B------:R-:W0:-:S00]  /*da10*/  USETMAXREG.DEALLOC.CTAPOOL 0x28 ;  /* 0x00000028000079c8 */ /* 0x000e0000080e0500 */
[----:B0-----:R-:W-:-:S13]  /*da20*/  ISETP.NE.AND P0, PT, R7, RZ, PT ;  /* 0x000000ff0700720c */ /* 0x001fda0003f05270 */
[----:B------:R-:W-:Y:S05]  /*da30*/  @P0 EXIT ;  /* 0x000000000000094d */ /* 0x000fea0003800000 */
[----:B------:R-:W-:Y:S01]  /*da40*/  LOP3.LUT P0, RZ, R6, 0xff, RZ, 0xc0, !PT ;  /* 0x000000ff06ff7812 */ /* 0x000fe2000780c0ff */
[----:B------:R-:W-:Y:S02]  /*da50*/  IMAD.MOV.U32 R15, RZ, RZ, 0x1 ;  /* 0x00000001ff0f7424 */ /* 0x000fe400078e00ff */
[----:B------:R-:W-:-:S10]  /*da60*/  IMAD.MOV.U32 R14, RZ, RZ, RZ ;  /* 0x000000ffff0e7224 */ /* 0x000fd400078e00ff */
[----:B------:R-:W-:Y:S05]  /*da70*/  @!P0 BRA `(.L_x_221) ;  /* 0x0000000c00648947 */ /* 0x000fea0003800000 */
[----:B------:R-:W0:Y:S01]  /*da80*/  LDC R6, c[0x0][0x28c] ;  /* 0x0000a300ff067b82 */ /* 0x000e220000000800 */
[----:B------:R-:W1:Y:S01]  /*da90*/  S2R R12, SR_CgaCtaId ;  /* 0x00000000000c7919 */ /* 0x000e620000008800 */
[----:B------:R-:W-:Y:S01]  /*daa0*/  ULDC UR5, c[0x0][0x658] ;  /* 0x0001960000057ab9 */ /* 0x000fe20000000800 */
[----:B------:R-:W-:Y:S01]  /*dab0*/  UMOV UR7, 0xffffffff ;  /* 0xffffffff00077882 */ /* 0x000fe20000000000 */
[----:B------:R-:W-:Y:S01]  /*dac0*/  ULDC UR6, c[0x0][0xc] ;  /* 0x0000030000067ab9 */ /* 0x000fe20000000800 */
[----:B------:R-:W-:Y:S01]  /*dad0*/  USHF.L.U32 UR9, UR7, UR5, URZ ;  /* 0x0000000507097299 */ /* 0x000fe2000800063f */
[----:B------:R-:W-:Y:S01]  /*dae0*/  BSSY B0, `(.L_x_221) ;  /* 0x00000d2000007945 */ /* 0x000fe20003800000 */
[----:B------:R-:W-:Y:S01]  /*daf0*/  UMOV UR8, 0x1 ;  /* 0x0000000100087882 */ /* 0x000fe20000000000 */
[----:B------:R-:W-:Y:S01]  /*db00*/  ULDC UR7, c[0x0][0x10] ;  /* 0x0000040000077ab9 */ /* 0x000fe20000000800 */
[----:B------:R-:W-:Y:S01]  /*db10*/  USHF.L.U32 UR5, UR8, UR5, URZ ;  /* 0x0000000508057299 */ /* 0x000fe2000800063f */
[----:B------:R-:W-:Y:S01]  /*db20*/  IMAD.MOV.U32 R11, RZ, RZ, 0x1 ;  /* 0x00000001ff0b7424 */ /* 0x000fe200078e00ff */
[----:B------:R-:W-:Y:S01]  /*db30*/  UIMAD.WIDE.U32 UR6, UR6, UR7, URZ ;  /* 0x00000007060672a5 */ /* 0x000fe2000f8e003f */
[----:B------:R-:W-:Y:S01]  /*db40*/  LOP3.LUT R17, R4, 0x2, RZ, 0xfc, !PT ;  /* 0x0000000204117812 */ /* 0x000fe200078efcff */
[----:B------:R-:W-:Y:S01]  /*db50*/  ULDC UR8, c[0x0][0x14] ;  /* 0x0000050000087ab9 */ /* 0x000fe20000000800 */
[----:B------:R-:W-:Y:S01]  /*db60*/  IMAD.MOV.U32 R15, RZ, RZ, 0x1 ;  /* 0x00000001ff0f7424 */ /* 0x000fe200078e00ff */
[----:B------:R-:W-:Y:S01]  /*db70*/  UIMAD.WIDE.U32 UR30, UR6, UR8, URZ ;  /* 0x00000008061e72a5 */ /* 0x000fe2000f8e003f */
[----:B------:R-:W-:Y:S01]  /*db80*/  IMAD.MOV.U32 R14, RZ, RZ, RZ ;  /* 0x000000ffff0e7224 */ /* 0x000fe200078e00ff */
[----:B------:R-:W-:Y:S01]  /*db90*/  UIMAD UR7, UR7, UR8, URZ ;  /* 0x00000008070772a4 */ /* 0x000fe2000f8e023f */
[----:B------:R-:W-:Y:S01]  /*dba0*/  ULDC UR4, c[0x0][0x600] ;  /* 0x0001800000047ab9 */ /* 0x000fe20000000800 */
[----:B------:R-:W-:-:S02]  /*dbb0*/  ULOP3.LUT UR6, URZ, UR9, URZ, 0x33, !UPT ;  /* 0x000000093f067292 */ /* 0x000fc4000f8e333f */
[----:B------:R-:W-:Y:S01]  /*dbc0*/  UIADD3 UR4, UR4, -0x1, URZ ;  /* 0xffffffff04047890 */ /* 0x000fe2000fffe03f */
[----:B0-----:R-:W-:Y:S01]  /*dbd0*/  VIADD R6, R6, 0xff ;  /* 0x000000ff06067836 */ /* 0x001fe20000000000 */
[----:B------:R-:W-:Y:S01]  /*dbe0*/  UIADD3 UR7, UR31, UR7, URZ ;  /* 0x000000071f077290 */ /* 0x000fe2000fffe03f */
[----:B------:R-:W-:-:S03]  /*dbf0*/  ULDC.64 UR38, c[0x0][0x198] ;  /* 0x0000660000267ab9 */ /* 0x000fc60000000a00 */
[----:B------:R-:W-:-:S04]  /*dc00*/  SHF.R.S32.HI R7, RZ, 0x1f, R6 ;  /* 0x0000001fff077819 */ /* 0x000fc80000011406 */
[----:B------:R-:W-:Y:S02]  /*dc10*/  LEA.HI R7, R7, R6, RZ, 0x8 ;  /* 0x0000000607077211 */ /* 0x000fe400078f40ff */
[----:B-1----:R-:W-:Y:S02]  /*dc20*/  LOP3.LUT R12, R12, 0x1, RZ, 0xc0, !PT ;  /* 0x000000010c0c7812 */ /* 0x002fe400078ec0ff */
[----:B------:R-:W-:-:S05]  /*dc30*/  SHF.R.S32.HI R13, RZ, 0x8, R7 ;  /* 0x00000008ff0d7819 */ /* 0x000fca0000011407 */
[----:B------:R-:W-:-:S07]  /*dc40*/  VIADD R10, R13, 0x1 ;  /* 0x000000010d0a7836 */ /* 0x000fce0000000000 */
.L_x_232:
[----:B------:R-:W-:-:S03]  /*dc50*/  UMOV UR8, 0xffffffff ;  /* 0xffffffff00087882 */ /* 0x000fc60000000000 */
[----:B------:R-:W-:Y:S05]  /*dc60*/  BRA.DIV UR8, `(.L_x_222) ;  /* 0x0000000e08907947 */ /* 0x000fea000b800000 */
[----:B------:R-:W-:-:S13]  /*dc70*/  ELECT P0, URZ, PT ;  /* 0x00000000003f782f */ /* 0x000fda0003800000 */
.L_x_241:
[----:B------:R-:W0:Y:S01]  /*dc80*/  LDC R6, c[0x0][0x28c] ;  /* 0x0000a300ff067b82 */ /* 0x000e220000000800 */
[----:B------:R-:W-:Y:S01]  /*dc90*/  BSSY B1, `(.L_x_223) ;  /* 0x0000045000017945 */ /* 0x000fe20003800000 */
[----:B0-----:R-:W-:-:S13]  /*dca0*/  ISETP.LT.OR P0, PT, R6, 0x1, !P0 ;  /* 0x000000010600780c */ /* 0x001fda0004701670 */
[----:B------:R-:W-:Y:S05]  /*dcb0*/  @P0 BRA `(.L_x_224) ;  /* 0x0000000400080947 */ /* 0x000fea0003800000 */
[----:B------:R-:W-:Y:S02]  /*dcc0*/  IMAD.SHL.U32 R18, R8, 0x80, RZ ;  /* 0x0000008008127824 */ /* 0x000fe400078e00ff */
[----:B------:R-:W-:Y:S02]  /*dcd0*/  IMAD R8, R5, 0x2, R12 ;  /* 0x0000000205087824 */ /* 0x000fe400078e020c */
[----:B------:R-:W-:Y:S02]  /*dce0*/  IMAD.MOV.U32 R22, RZ, RZ, RZ ;  /* 0x000000ffff167224 */ /* 0x000fe400078e00ff */
[----:B------:R-:W-:Y:S02]  /*dcf0*/  IMAD.MOV.U32 R5, RZ, RZ, R10 ;  /* 0x000000ffff057224 */ /* 0x000fe400078e000a */
[----:B------:R-:W-:Y:S02]  /*dd00*/  IMAD.MOV.U32 R6, RZ, RZ, R15 ;  /* 0x000000ffff067224 */ /* 0x000fe400078e000f */
[----:B------:R-:W-:-:S02]  /*dd10*/  IMAD.MOV.U32 R7, RZ, RZ, R14 ;  /* 0x000000ffff077224 */ /* 0x000fc400078e000e */
[----:B------:R-:W-:-:S07]  /*dd20*/  IMAD R19, R8, 0x58, RZ ;  /* 0x0000005808137824 */ /* 0x000fce00078e02ff */
.L_x_227:
[----:B------:R-:W0:Y:S01]  /*dd30*/  S2R R9, SR_CgaCtaId ;  /* 0x0000000000097919 */ /* 0x000e220000008800 */
[----:B------:R-:W-:Y:S02]  /*dd40*/  MOV R8, 0x400 ;  /* 0x0000040000087802 */ /* 0x000fe40000000f00 */
[----:B------:R-:W-:Y:S02]  /*dd50*/  LOP3.LUT P1, RZ, R0, 0x7f, RZ, 0xc0, !PT ;  /* 0x0000007f00ff7812 */ /* 0x000fe4000782c0ff */
[----:B0-----:R-:W-:Y:S02]  /*dd60*/  LEA R20, R9, R8, 0x18 ;  /* 0x0000000809147211 */ /* 0x001fe400078ec0ff */
[----:B------:R-:W-:-:S09]  /*dd70*/  SHF.L.U32 R8, R6, 0x1f, RZ ;  /* 0x0000001f06087819 */ /* 0x000fd200000006ff */
[----:B------:R-:W0:Y:S01]  /*dd80*/  @!P1 LDC R9, c[0x0][0x500] ;  /* 0x00014000ff099b82 */ /* 0x000e220000000800 */
[----:B------:R-:W-:-:S04]  /*dd90*/  IMAD R21, R7, 0x8, R20 ;  /* 0x0000000807157824 */ /* 0x000fc800078e0214 */
[----:B------:R-:W1:Y:S02]  /*dda0*/  SYNCS.PHASECHK.TRANS64.TRYWAIT P0, [R21+URZ+0x10], R8 ;  /* 0x00001008150075a7 */ /* 0x000e64000800017f */
[----:B-1----:R-:W-:Y:S05]  /*ddb0*/  @!P0 BRA `(.L_x_225) ;  /* 0x0000000c005c8947 */ /* 0x002fea0003800000 */
.L_x_242:
[----:B-1----:R-:W-:Y:S01]  /*ddc0*/  PRMT R8, R17, 0x9910, RZ ;  /* 0x0000991011087816 */ /* 0x002fe200000000ff */
[----:B0-----:R0:W-:Y:S03]  /*ddd0*/  @!P1 SYNCS.ARRIVE.TRANS64 RZ, [R21+URZ], R9 ;  /* 0x0000000915ff99a7 */ /* 0x0011e6000800003f */
[----:B------:R-:W-:-:S13]  /*dde0*/  ISETP.NE.AND P0, PT, R8, 0x2, PT ;  /* 0x000000020800780c */ /* 0x000fda0003f05270 */
[----:B0-----:R-:W-:Y:S05]  /*ddf0*/  @P0 BRA `(.L_x_226) ;  /* 0x0000000000040947 */ /* 0x001fea0003800000 */
[----:B------:R-:W-:Y:S01]  /*de00*/  BPT.TRAP 0x1 ;  /* 0x000000040000795c */ /* 0x000fe20000300000 */
.L_x_226:
[----:B------:R-:W-:Y:S01]  /*de10*/  IMAD R8, R7, 0x8000, R20 ;  /* 0x0000800007087824 */ /* 0x000fe200078e0214 */
[----:B------:R-:W-:Y:S01]  /*de20*/  R2UR UR34, R22 ;  /* 0x00000000162272ca */ /* 0x000fe200000e0000 */
[----:B------:R-:W-:Y:S01]  /*de30*/  VIADD R5, R5, 0xffffffff ;  /* 0xffffffff05057836 */ /* 0x000fe20000000000 */
[----:B------:R-:W-:Y:S01]  /*de40*/  R2UR UR33, R21 ;  /* 0x00000000152172ca */ /* 0x000fe200000e0000 */
[----:B------:R-:W-:Y:S01]  /*de50*/  UIADD3 UR14, UP0, UR38, 0xf0, URZ ;  /* 0x000000f0260e7890 */ /* 0x000fe2000ff1e03f */
[----:B------:R-:W-:Y:S01]  /*de60*/  R2UR UR24, R8 ;  /* 0x00000000081872ca */ /* 0x000fe200000e0000 */
[----:B------:R-:W-:Y:S01]  /*de70*/  IMAD R8, R7, 0x4, R12 ;  /* 0x0000000407087824 */ /* 0x000fe200078e020c */
[----:B------:R-:W-:Y:S01]  /*de80*/  R2UR UR36, R16 ;  /* 0x00000000102472ca */ /* 0x000fe200000e0000 */
[----:B------:R-:W-:Y:S01]  /*de90*/  UIADD3 UR40, UP1, UR38, 0x1f0, URZ ;  /* 0x000001f026287890 */ /* 0x000fe2000ff3e03f */
[----:B------:R-:W-:Y:S01]  /*dea0*/  R2UR UR35, R18 ;  /* 0x00000000122372ca */ /* 0x000fe200000e0000 */
[----:B------:R-:W-:Y:S01]  /*deb0*/  IMAD R8, R8, 0x2c00, R20 ;  /* 0x00002c0008087824 */ /* 0x000fe200078e0214 */
[----:B------:R-:W-:Y:S01]  /*dec0*/  R2UR UR19, R19 ;  /* 0x00000000131372ca */ /* 0x000fe200000e0000 */
[----:B------:R-:W-:Y:S01]  /*ded0*/  UIADD3.X UR15, URZ, UR39, URZ, UP0, !UPT ;  /* 0x000000273f0f7290 */ /* 0x000fe200087fe43f */
[----:B------:R-:W-:Y:S01]  /*dee0*/  ISETP.GT.AND P1, PT, R5, 0x1, PT ;  /* 0x000000010500780c */ /* 0x000fe20003f24270 */
[----:B------:R-:W-:Y:S01]  /*def0*/  UIADD3 UR26, UR34, 0x80, URZ ;  /* 0x00000080221a7890 */ /* 0x000fe2000fffe03f */
[----:B------:R-:W-:Y:S01]  /*df00*/  R2UR UR8, R8 ;  /* 0x00000000080872ca */ /* 0x000fe200000e0000 */
[----:B------:R-:W-:Y:S01]  /*df10*/  UIADD3.X UR41, URZ, UR39, URZ, UP1, !UPT ;  /* 0x000000273f297290 */ /* 0x000fe20008ffe43f */
[----:B------:R-:W-:Y:S01]  /*df20*/  VIADD R7, R7, 0x1 ;  /* 0x0000000107077836 */ /* 0x000fe20000000000 */
[----:B------:R-:W-:Y:S01]  /*df30*/  UIADD3 UR32, UR24, 0x100, URZ ;  /* 0x0000010018207890 */ /* 0x000fe2000fffe03f */
[----:B------:R-:W-:Y:S01]  /*df40*/  VIADD R22, R22, 0x100 ;  /* 0x0000010016167836 */ /* 0x000fe20000000000 */
[----:B------:R-:W-:Y:S01]  /*df50*/  UIADD3 UR24, UR24, 0x4100, URZ ;  /* 0x0000410018187890 */ /* 0x000fe2000fffe03f */
[----:B------:R-:W-:Y:S01]  /*df60*/  UMOV UR22, 0x0 ;  /* 0x0000000000167882 */ /* 0x000fe20000000000 */
[----:B------:R-:W-:Y:S01]  /*df70*/  UMOV UR23, 0x10000000 ;  /* 0x1000000000177882 */ /* 0x000fe20000000000 */
[----:B------:R-:W-:Y:S01]  /*df80*/  ISETP.NE.AND P0, PT, R7, 0x2, PT ;  /* 0x000000020700780c */ /* 0x000fe20003f05270 */
[----:B------:R-:W-:Y:S01]  /*df90*/  UMOV UR25, UR33 ;  /* 0x0000002100197c82 */ /* 0x000fe20008000000 */
[----:B------:R-:W-:Y:S01]  /*dfa0*/  UMOV UR28, UR36 ;  /* 0x00000024001c7c82 */ /* 0x000fe20008000000 */
[----:B------:R-:W-:-:S02]  /*dfb0*/  UMOV UR27, UR35 ;  /* 0x00000023001b7c82 */ /* 0x000fc40008000000 */
[----:B------:R-:W-:Y:S01]  /*dfc0*/  UIADD3 UR16, UR8, 0x10100, URZ ;  /* 0x0001010008107890 */ /* 0x000fe2000fffe03f */
[----:B------:R0:W-:Y:S01]  /*dfd0*/  UTMALDG.3D [UR32], [UR14], desc[UR22] ;  /* 0x000016200e0075b4 */ /* 0x0001e20008011000 */
[----:B------:R-:W-:Y:S01]  /*dfe0*/  UIADD3 UR8, UR8, 0x15900, URZ ;  /* 0x0001590008087890 */ /* 0x000fe2000fffe03f */
[----:B------:R-:W-:Y:S01]  /*dff0*/  SEL R9, RZ, 0x1, P0 ;  /* 0x00000001ff097807 */ /* 0x000fe20000000000 */
[----:B------:R-:W-:Y:S01]  /*e000*/  UMOV UR13, 0x30000 ;  /* 0x00030000000d7882 */ /* 0x000fe20000000000 */
[----:B------:R-:W-:Y:S01]  /*e010*/  UMOV UR17, UR33 ;  /* 0x0000002100117c82 */ /* 0x000fe20008000000 */
[----:B------:R-:W-:Y:S01]  /*e020*/  UMOV UR18, UR34 ;  /* 0x0000002200127c82 */ /* 0x000fe20008000000 */
[----:B------:R-:W-:Y:S01]  /*e030*/  UMOV UR20, UR36 ;  /* 0x0000002400147c82 */ /* 0x000fe20008000000 */
[----:B------:R-:W-:Y:S01]  /*e040*/  UMOV UR9, UR33 ;  /* 0x0000002100097c82 */ /* 0x000fe20008000000 */
[----:B------:R-:W-:Y:S01]  /*e050*/  UMOV UR11, UR19 ;  /* 0x00000013000b7c82 */ /* 0x000fe20008000000 */
[----:B------:R-:W-:Y:S01]  /*e060*/  UMOV UR12, UR36 ;  /* 0x00000024000c7c82 */ /* 0x000fe20008000000 */
[----:B------:R0:W-:Y:S01]  /*e070*/  UTMALDG.3D [UR24], [UR14], desc[UR22] ;  /* 0x000016180e0075b4 */ /* 0x0001e20008011000 */
[----:B------:R-:W-:Y:S01]  /*e080*/  UMOV UR10, UR26 ;  /* 0x0000001a000a7c82 */ /* 0x000fe20008000000 */
[----:B------:R-:W-:-:S02]  /*e090*/  LOP3.LUT R6, R6, R9, RZ, 0x3c, !PT ;  /* 0x0000000906067212 */ /* 0x000fc400078e3cff */
[----:B------:R-:W-:Y:S01]  /*e0a0*/  SEL R7, R7, RZ, P0 ;  /* 0x000000ff07077207 */ /* 0x000fe20000000000 */
[----:B------:R0:W-:Y:S01]  /*e0b0*/  UTMALDG.3D.MULTICAST [UR16], [UR40], UR13, desc[UR22] ;  /* 0x00001610280073b4 */ /* 0x0001e2000801180d */
[----:B------:R0:W-:Y:S02]  /*e0c0*/  UTMALDG.3D.MULTICAST [UR8], [UR40], UR13, desc[UR22] ;  /* 0x00001608280073b4 */ /* 0x0001e4000801180d */
[----:B0-----:R-:W-:Y:S05]  /*e0d0*/  @P1 BRA `(.L_x_227) ;  /* 0xfffffffc00141947 */ /* 0x001fea000383ffff */
.L_x_224:
[----:B------:R-:W-:Y:S05]  /*e0e0*/  BSYNC B1 ;  /* 0x0000000000017941 */ /* 0x000fea0003800000 */
.L_x_223:
[----:B------:R-:W-:Y:S01]  /*e0f0*/  LOP3.LUT P1, RZ, R11, 0xff, RZ, 0xc0, !PT ;  /* 0x000000ff0bff7812 */ /* 0x000fe2000782c0ff */
[C---:B------:R-:W-:Y:S01]  /*e100*/  IMAD.IADD R14, R13.reuse, 0x1, R14 ;  /* 0x000000010d0e7824 */ /* 0x040fe200078e020e */
[----:B------:R-:W-:Y:S01]  /*e110*/  IADD3 R2, P2, R2, UR30, RZ ;  /* 0x0000001e02027c10 */ /* 0x000fe2000ff5e0ff */
[----:B------:R-:W-:Y:S01]  /*e120*/  ULDC.64 UR8, c[0x0][0x650] ;  /* 0x0001940000087ab9 */ /* 0x000fe20000000a00 */
[----:B------:R-:W-:Y:S01]  /*e130*/  BSSY B1, `(.L_x_228) ;  /* 0x000006a000017945 */ /* 0x000fe20003800000 */
[----:B------:R-:W-:Y:S01]  /*e140*/  IMAD.MOV.U32 R8, RZ, RZ, -0x1 ;  /* 0xffffffffff087424 */ /* 0x000fe200078e00ff */
[----:B------:R-:W-:Y:S01]  /*e150*/  ISETP.GT.U32.AND P0, PT, R14, 0x1, PT ;  /* 0x000000010e00780c */ /* 0x000fe20003f04070 */
[----:B------:R-:W-:Y:S01]  /*e160*/  IMAD.MOV.U32 R16, RZ, RZ, -0x1 ;  /* 0xffffffffff107424 */ /* 0x000fe200078e00ff */
[----:B------:R-:W-:Y:S02]  /*e170*/  SHF.R.U32.HI R5, RZ, 0x1, R14 ;  /* 0x00000001ff057819 */ /* 0x000fe4000001160e */
[----:B------:R-:W-:-:S02]  /*e180*/  ISETP.LT.U32.AND P0, PT, R13, 0x2, P0 ;  /* 0x000000020d00780c */ /* 0x000fc40000701070 */
[----:B------:R-:W-:Y:S01]  /*e190*/  IADD3.X R3, R3, UR7, RZ, P2, !PT ;  /* 0x0000000703037c10 */ /* 0x000fe200097fe4ff */
[----:B------:R-:W0:Y:S01]  /*e1a0*/  @P1 S2R R7, SR_CgaCtaId ;  /* 0x0000000000071919 */ /* 0x000e220000008800 */
[----:B------:R-:W-:Y:S02]  /*e1b0*/  @P1 MOV R6, 0x400 ;  /* 0x0000040000061802 */ /* 0x000fe40000000f00 */
[----:B------:R-:W-:Y:S02]  /*e1c0*/  ISETP.GE.U32.AND P2, PT, R2, UR8, PT ;  /* 0x0000000802007c0c */ /* 0x000fe4000bf46070 */
[----:B------:R-:W-:Y:S02]  /*e1d0*/  LOP3.LUT R5, R5, 0x1, RZ, 0xc0, !PT ;  /* 0x0000000105057812 */ /* 0x000fe400078ec0ff */
[----:B------:R-:W-:Y:S02]  /*e1e0*/  LOP3.LUT R14, R14, 0x1, RZ, 0xc0, !PT ;  /* 0x000000010e0e7812 */ /* 0x000fe400078ec0ff */
[----:B------:R-:W-:-:S02]  /*e1f0*/  PRMT R11, RZ, 0x7610, R11 ;  /* 0x00007610ff0b7816 */ /* 0x000fc4000000000b */
[----:B0-----:R-:W-:-:S04]  /*e200*/  @P1 LEA R6, R7, R6, 0x18 ;  /* 0x0000000607061211 */ /* 0x001fc800078ec0ff */
[----:B------:R0:W-:Y:S01]  /*e210*/  @P1 SYNCS.ARRIVE.TRANS64.A1T0 RZ, [R6+URZ+0x38], RZ ;  /* 0x000038ff06ff19a7 */ /* 0x0001e2000810003f */
[----:B------:R-:W-:-:S04]  /*e220*/  ISETP.NE.U32.AND P1, PT, R5, 0x1, PT ;  /* 0x000000010500780c */ /* 0x000fc80003f25070 */
[----:B------:R-:W-:Y:S02]  /*e230*/  ISETP.GT.U32.AND P1, PT, R13, 0x1, !P1 ;  /* 0x000000010d00780c */ /* 0x000fe40004f24070 */
[----:B0-----:R-:W-:Y:S02]  /*e240*/  SEL R6, RZ, 0x1, !P0 ;  /* 0x00000001ff067807 */ /* 0x001fe40004000000 */
[----:B------:R-:W-:Y:S02]  /*e250*/  ISETP.GE.U32.AND.EX P0, PT, R3, UR9, PT, P2 ;  /* 0x0000000903007c0c */ /* 0x000fe4000bf06120 */
[----:B------:R-:W-:-:S04]  /*e260*/  SEL R5, RZ, 0x1, !P1 ;  /* 0x00000001ff057807 */ /* 0x000fc80004800000 */
[--C-:B------:R-:W-:Y:S01]  /*e270*/  LOP3.LUT R15, R5, R15, R6.reuse, 0x96, !PT ;  /* 0x0000000f050f7212 */ /* 0x100fe200078e9606 */
[----:B------:R-:W-:Y:S01]  /*e280*/  IMAD.MOV.U32 R5, RZ, RZ, -0x1 ;  /* 0xffffffffff057424 */ /* 0x000fe200078e00ff */
[----:B------:R-:W-:-:S05]  /*e290*/  PRMT R6, RZ, 0x7610, R6 ;  /* 0x00007610ff067816 */ /* 0x000fca0000000006 */
[----:B------:R-:W-:Y:S05]  /*e2a0*/  @P0 BRA `(.L_x_229) ;  /* 0x0000000400480947 */ /* 0x000fea0003800000 */
[----:B------:R-:W0:Y:S01]  /*e2b0*/  S2R R18, SR_CTAID.X ;  /* 0x0000000000127919 */ /* 0x000e220000002500 */
[----:B------:R-:W-:Y:S01]  /*e2c0*/  ULDC.64 UR8, c[0x0][0x628] ;  /* 0x00018a0000087ab9 */ /* 0x000fe20000000a00 */
[----:B------:R-:W1:Y:S01]  /*e2d0*/  LDC R19, c[0x0][0x144] ;  /* 0x00005100ff137b82 */ /* 0x000e620000000800 */
[----:B------:R-:W-:Y:S01]  /*e2e0*/  ISETP.NE.U32.AND P0, PT, RZ, UR8, PT ;  /* 0x00000008ff007c0c */ /* 0x000fe2000bf05070 */
[----:B------:R-:W2:Y:S01]  /*e2f0*/  S2R R5, SR_CTAID.Y ;  /* 0x0000000000057919 */ /* 0x000ea20000002600 */
[----:B------:R-:W-:Y:S01]  /*e300*/  ULDC UR11, c[0x0][0x630] ;  /* 0x00018c00000b7ab9 */ /* 0x000fe20000000800 */
[----:B------:R-:W-:Y:S01]  /*e310*/  ULDC UR12, c[0x0][0x150] ;  /* 0x00005400000c7ab9 */ /* 0x000fe20000000800 */
[----:B------:R-:W-:Y:S01]  /*e320*/  ISETP.NE.AND.EX P0, PT, RZ, UR9, PT, P0 ;  /* 0x00000009ff007c0c */ /* 0x000fe2000bf05300 */
[----:B------:R-:W-:Y:S02]  /*e330*/  IMAD.MOV.U32 R6, RZ, RZ, R2 ;  /* 0x000000ffff067224 */ /* 0x000fe400078e0002 */
[----:B------:R-:W-:Y:S01]  /*e340*/  IMAD.MOV.U32 R7, RZ, RZ, R3 ;  /* 0x000000ffff077224 */ /* 0x000fe200078e0003 */
[----:B0-----:R-:W-:-:S09]  /*e350*/  I2FP.F32.U32 R20, R18 ;  /* 0x0000001200147245 */ /* 0x001fd20000201000 */
[----:B------:R-:W-:Y:S05]  /*e360*/  @!P0 BRA `(.L_x_230) ;  /* 0x0000000000288947 */ /* 0x000fea0003800000 */
[----:B------:R-:W-:Y:S02]  /*e370*/  ULDC UR10, c[0x0][0x634] ;  /* 0x00018d00000a7ab9 */ /* 0x000fe40000000800 */
[----:B------:R-:W-:-:S05]  /*e380*/  IADD3 R7, P0, R2, UR10, RZ ;  /* 0x0000000a02077c10 */ /* 0x000fca000ff1e0ff */
[----:B------:R-:W-:-:S04]  /*e390*/  IMAD.X R21, RZ, RZ, R3, P0 ;  /* 0x000000ffff157224 */ /* 0x000fc800000e0603 */
[----:B------:R-:W-:-:S04]  /*e3a0*/  IMAD.WIDE.U32 R8, R21, UR8, RZ ;  /* 0x0000000815087c25 */ /* 0x000fc8000f8e00ff */
[----:B------:R-:W-:-:S04]  /*e3b0*/  IMAD.WIDE.U32 R8, P0, R7, UR9, R8 ;  /* 0x0000000907087c25 */ /* 0x000fc8000f800008 */
[----:B------:R-:W-:-:S04]  /*e3c0*/  IMAD.WIDE.U32 R6, R7, UR8, RZ ;  /* 0x0000000807067c25 */ /* 0x000fc8000f8e00ff */
[----:B------:R-:W-:Y:S01]  /*e3d0*/  IMAD.MOV.U32 R6, RZ, RZ, R9 ;  /* 0x000000ffff067224 */ /* 0x000fe200078e0009 */
[----:B------:R-:W-:Y:S01]  /*e3e0*/  IADD3 RZ, P1, R7, R8, RZ ;  /* 0x0000000807ff7210 */ /* 0x000fe20007f3e0ff */
[----:B------:R-:W-:-:S04]  /*e3f0*/  IMAD.X R7, RZ, RZ, RZ, P0 ;  /* 0x000000ffff077224 */ /* 0x000fc800000e06ff */
[----:B------:R-:W-:-:S08]  /*e400*/  IMAD.WIDE.U32.X R6, R21, UR9, R6, P1 ;  /* 0x0000000915067c25 */ /* 0x000fd000088e0406 */
.L_x_230:
[----:B------:R-:W-:Y:S01]  /*e410*/  FMUL R20, R20, UR12 ;  /* 0x0000000c14147c20 */ /* 0x000fe20008400000 */
[--C-:B------:R-:W-:Y:S01]  /*e420*/  SHF.R.U64 R16, R6, UR11, R7.reuse ;  /* 0x0000000b06107c19 */ /* 0x100fe20008001207 */
[----:B------:R-:W-:Y:S01]  /*e430*/  ULDC.64 UR8, c[0x0][0x620] ;  /* 0x0001880000087ab9 */ /* 0x000fe20000000a00 */
[----:B------:R-:W-:Y:S01]  /*e440*/  SHF.R.U32.HI R6, RZ, UR11, R7 ;  /* 0x0000000bff067c19 */ /* 0x000fe20008011607 */
[----:B------:R-:W-:Y:S01]  /*e450*/  ULDC.64 UR10, c[0x0][0x640] ;  /* 0x00019000000a7ab9 */ /* 0x000fe20000000a00 */
[----:B------:R-:W-:Y:S01]  /*e460*/  IADD3 R7, P0, RZ, -R16, RZ ;  /* 0x80000010ff077210 */ /* 0x000fe20007f1e0ff */
[----:B------:R-:W0:Y:S01]  /*e470*/  F2I.U32.TRUNC.NTZ R20, R20 ;  /* 0x0000001400147305 */ /* 0x000e22000020f000 */
[----:B------:R-:W3:Y:S03]  /*e480*/  LDC R22, c[0x0][0x148] ;  /* 0x00005200ff167b82 */ /* 0x000ee60000000800 */
[----:B------:R-:W-:Y:S01]  /*e490*/  IMAD.X R6, RZ, RZ, ~R6, P0 ;  /* 0x000000ffff067224 */ /* 0x000fe200000e0e06 */
[----:B------:R-:W-:-:S03]  /*e4a0*/  ISETP.NE.U32.AND P0, PT, RZ, UR10, PT ;  /* 0x0000000aff007c0c */ /* 0x000fc6000bf05070 */
[----:B------:R-:W-:Y:S01]  /*e4b0*/  IMAD R6, R6, UR8, RZ ;  /* 0x0000000806067c24 */ /* 0x000fe2000f8e02ff */
[----:B------:R-:W-:-:S03]  /*e4c0*/  ISETP.NE.AND.EX P0, PT, RZ, UR11, PT, P0 ;  /* 0x0000000bff007c0c */ /* 0x000fc6000bf05300 */
[C---:B------:R-:W-:Y:S01]  /*e4d0*/  IMAD R9, R7.reuse, UR9, R6 ;  /* 0x0000000907097c24 */ /* 0x040fe2000f8e0206 */
[----:B------:R-:W-:Y:S01]  /*e4e0*/  ULDC UR9, c[0x0][0x154] ;  /* 0x0000550000097ab9 */ /* 0x000fe20000000800 */
[----:B------:R-:W-:Y:S01]  /*e4f0*/  IMAD.WIDE.U32 R6, R7, UR8, R2 ;  /* 0x0000000807067c25 */ /* 0x000fe2000f8e0002 */
[----:B------:R-:W-:-:S03]  /*e500*/  ULDC UR8, c[0x0][0x618] ;  /* 0x0001860000087ab9 */ /* 0x000fc60000000800 */
[----:B0-----:R-:W-:Y:S02]  /*e510*/  IMAD.MOV R8, RZ, RZ, -R20 ;  /* 0x000000ffff087224 */ /* 0x001fe400078e0a14 */
[----:B------:R-:W-:Y:S02]  /*e520*/  IMAD.IADD R7, R7, 0x1, R9 ;  /* 0x0000000107077824 */ /* 0x000fe400078e0209 */
[----:B-1----:R-:W-:Y:S01]  /*e530*/  IMAD R18, R19, R8, R18 ;  /* 0x0000000813127224 */ /* 0x002fe200078e0212 */
[----:B--2---:R-:W-:Y:S02]  /*e540*/  I2FP.F32.U32 R8, R5 ;  /* 0x0000000500087245 */ /* 0x004fe40000201000 */
[--C-:B------:R-:W-:Y:S02]  /*e550*/  SHF.R.U64 R19, R6, UR8, R7.reuse ;  /* 0x0000000806137c19 */ /* 0x100fe40008001207 */
[----:B------:R-:W-:Y:S01]  /*e560*/  SHF.R.U32.HI R6, RZ, UR8, R7 ;  /* 0x00000008ff067c19 */ /* 0x000fe20008011607 */
[----:B------:R-:W-:Y:S01]  /*e570*/  FMUL R8, R8, UR9 ;  /* 0x0000000908087c20 */ /* 0x000fe20008400000 */
[----:B------:R-:W-:-:S02]  /*e580*/  ULDC UR8, c[0x0][0x608] ;  /* 0x0001820000087ab9 */ /* 0x000fc40000000800 */
[--C-:B------:R-:W-:Y:S01]  /*e590*/  SHF.R.U64 R21, R19, UR8, R6.reuse ;  /* 0x0000000813157c19 */ /* 0x100fe20008001206 */
[----:B------:R0:W1:Y:S01]  /*e5a0*/  F2I.U32.TRUNC.NTZ R24, R8 ;  /* 0x0000000800187305 */ /* 0x000062000020f000 */
[----:B------:R-:W-:Y:S01]  /*e5b0*/  SHF.R.U32.HI R6, RZ, UR8, R6 ;  /* 0x00000008ff067c19 */ /* 0x000fe20008011606 */
[----:B------:R-:W-:-:S03]  /*e5c0*/  ULDC UR8, c[0x0][0x658] ;  /* 0x0001960000087ab9 */ /* 0x000fc60000000800 */
[--C-:B------:R-:W-:Y:S02]  /*e5d0*/  SHF.R.U64 R20, R21, UR8, R6.reuse ;  /* 0x0000000815147c19 */ /* 0x100fe40008001206 */
[----:B------:R-:W-:-:S03]  /*e5e0*/  SHF.R.U32.HI R23, RZ, UR8, R6 ;  /* 0x00000008ff177c19 */ /* 0x000fc60008011606 */
[----:B------:R-:W-:Y:S02]  /*e5f0*/  IMAD.MOV.U32 R6, RZ, RZ, R20 ;  /* 0x000000ffff067224 */ /* 0x000fe400078e0014 */
[----:B------:R-:W-:Y:S01]  /*e600*/  IMAD.MOV.U32 R7, RZ, RZ, R23 ;  /* 0x000000ffff077224 */ /* 0x000fe200078e0017 */
[----:B0-----:R-:W-:Y:S06]  /*e610*/  @!P0 BRA `(.L_x_231) ;  /* 0x0000000000288947 */ /* 0x001fec0003800000 */
        /* <DEDUP_REMOVED lines=10> */
.L_x_231:
[----:B------:R-:W-:Y:S01]  /*e6c0*/  ULDC UR8, c[0x0][0x648] ;  /* 0x0001920000087ab9 */ /* 0x000fe20000000800 */
[----:B-1----:R-:W-:Y:S01]  /*e6d0*/  IMAD.MOV R24, RZ, RZ, -R24 ;  /* 0x000000ffff187224 */ /* 0x002fe200078e0a18 */
[----:B------:R-:W-:Y:S01]  /*e6e0*/  SHF.R.U64 R6, R6, UR8, R7 ;  /* 0x0000000806067c19 */ /* 0x000fe20008001207 */
[----:B------:R-:W-:Y:S01]  /*e6f0*/  ULDC UR8, c[0x0][0x638] ;  /* 0x00018e0000087ab9 */ /* 0x000fe20000000800 */
[----:B------:R-:W-:Y:S01]  /*e700*/  LOP3.LUT R21, R21, UR6, RZ, 0xc0, !PT ;  /* 0x0000000615157c12 */ /* 0x000fe2000f8ec0ff */
[----:B---3--:R-:W-:Y:S01]  /*e710*/  @P3 IMAD R18, R22, R24, R5 ;  /* 0x0000001816123224 */ /* 0x008fe200078e0205 */
[----:B------:R-:W-:Y:S01]  /*e720*/  LOP3.LUT R7, R19, UR4, RZ, 0xc0, !PT ;  /* 0x0000000413077c12 */ /* 0x000fe2000f8ec0ff */
[----:B------:R-:W-:Y:S01]  /*e730*/  IMAD.MOV R5, RZ, RZ, -R6 ;  /* 0x000000ffff057224 */ /* 0x000fe200078e0a06 */
[----:B------:R-:W-:Y:S01]  /*e740*/  ULDC UR9, c[0x0][0x610] ;  /* 0x0001840000097ab9 */ /* 0x000fe20000000800 */
[----:B------:R-:W-:Y:S02]  /*e750*/  IMAD R21, R6, UR5, R21 ;  /* 0x0000000506157c24 */ /* 0x000fe4000f8e0215 */
[----:B------:R-:W-:Y:S01]  /*e760*/  IMAD R20, R5, UR8, R20 ;  /* 0x0000000805147c24 */ /* 0x000fe2000f8e0214 */
[----:B------:R-:W-:Y:S01]  /*e770*/  ULDC UR8, c[0x0][0x600] ;  /* 0x0001800000087ab9 */ /* 0x000fe20000000800 */
[----:B------:R-:W-:-:S02]  /*e780*/  IMAD R18, R21, UR9, R18 ;  /* 0x0000000915127c24 */ /* 0x000fc4000f8e0212 */
[----:B------:R-:W-:Y:S02]  /*e790*/  IMAD R7, R20, UR8, R7 ;  /* 0x0000000814077c24 */ /* 0x000fe4000f8e0207 */
[----:B------:R-:W-:-:S03]  /*e7a0*/  IMAD.MOV.U32 R6, RZ, RZ, 0x1 ;  /* 0x00000001ff067424 */ /* 0x000fc600078e00ff */
[----:B------:R-:W-:Y:S02]  /*e7b0*/  SEL R5, R7, R18, !P3 ;  /* 0x0000001207057207 */ /* 0x000fe40005800000 */
[----:B------:R-:W-:-:S07]  /*e7c0*/  SEL R8, R18, R7, !P3 ;  /* 0x0000000712087207 */ /* 0x000fce0005800000 */
.L_x_229:
[----:B------:R-:W-:Y:S05]  /*e7d0*/  BSYNC B1 ;  /* 0x0000000000017941 */ /* 0x000fea0003800000 */
.L_x_228:
[----:B------:R-:W-:-:S13]  /*e7e0*/  LOP3.LUT P0, RZ, R6, 0xff, RZ, 0xc0, !PT ;  /* 0x000000ff06ff7812 */ /* 0x000fda000780c0ff */
[----:B------:R-:W-:Y:S05]  /*e7f0*/  @P0 BRA `(.L_x_232) ;  /* 0xfffffff400140947 */ /* 0x000fea000383ffff */
[----:B------:R-:W-:Y:S05]  /*e800*/  BSYNC B0 ;  /* 0x0000000000007941 */ /* 0x000fea0003800000 */
.L_x_221:
[----:B------:R-:W-:-:S03]  /*e810*/  UMOV UR8, 0xffffffff ;  /* 0xffffffff00087882 */ /* 0x000fc60000000000 */
[----:B------:R-:W-:Y:S05]  /*e820*/  BRA.DIV UR8, `(.L_x_233) ;  /* 0x0000000208d47947 */ /* 0x000fea000b800000 */
[----:B------:R-:W-:-:S13]  /*e830*/  ELECT P0, URZ, PT ;  /* 0x00000000003f782f */ /* 0x000fda0003800000 */
.L_x_245:
[----:B------:R-:W-:Y:S04]  /*e840*/  BSSY B0, `(.L_x_234) ;  /* 0x0000019000007945 */ /* 0x000fe80003800000 */
[----:B------:R-:W-:Y:S05]  /*e850*/  @!P0 BRA `(.L_x_235) ;  /* 0x00000000005c8947 */ /* 0x000fea0003800000 */
[----:B------:R-:W-:-:S04]  /*e860*/  LOP3.LUT R4, R4, 0x2, RZ, 0xfc, !PT ;  /* 0x0000000204047812 */ /* 0x000fc800078efcff */
[----:B------:R-:W-:-:S13]  /*e870*/  ISETP.NE.AND P0, PT, R4, 0x3, PT ;  /* 0x000000030400780c */ /* 0x000fda0003f05270 */
[----:B------:R-:W-:Y:S05]  /*e880*/  @!P0 BRA `(.L_x_236) ;  /* 0x0000000000048947 */ /* 0x000fea0003800000 */
[----:B------:R-:W-:Y:S01]  /*e890*/  BPT.TRAP 0x1 ;  /* 0x000000040000795c */ /* 0x000fe20000300000 */
.L_x_236:
[----:B------:R-:W0:Y:S01]  /*e8a0*/  S2R R3, SR_CgaCtaId ;  /* 0x0000000000037919 */ /* 0x000e220000008800 */
[----:B------:R-:W-:Y:S02]  /*e8b0*/  MOV R0, 0x400 ;  /* 0x0000040000007802 */ /* 0x000fe40000000f00 */
[----:B------:R-:W-:Y:S02]  /*e8c0*/  SHF.L.U32 R2, R15, 0x1f, RZ ;  /* 0x0000001f0f027819 */ /* 0x000fe400000006ff */
[----:B0-----:R-:W-:-:S05]  /*e8d0*/  LEA R3, R3, R0, 0x18 ;  /* 0x0000000003037211 */ /* 0x001fca00078ec0ff */
[----:B------:R-:W-:-:S04]  /*e8e0*/  VIADD R3, R3, 0x10 ;  /* 0x0000001003037836 */ /* 0x000fc80000000000 */
[C---:B------:R-:W-:Y:S02]  /*e8f0*/  IMAD R5, R14.reuse, 0x8, R3 ;  /* 0x000000080e057824 */ /* 0x040fe400078e0203 */
[----:B------:R-:W-:Y:S02]  /*e900*/  VIADD R14, R14, 0x1 ;  /* 0x000000010e0e7836 */ /* 0x000fe40000000000 */
[----:B------:R-:W0:Y:S03]  /*e910*/  SYNCS.PHASECHK.TRANS64.TRYWAIT P0, [R5+URZ], R2 ;  /* 0x00000002050075a7 */ /* 0x000e26000800017f */
[----:B------:R-:W-:-:S04]  /*e920*/  ISETP.NE.AND P1, PT, R14, 0x2, PT ;  /* 0x000000020e00780c */ /* 0x000fc80003f25270 */
[----:B------:R-:W-:Y:S02]  /*e930*/  SEL R0, RZ, 0x1, P1 ;  /* 0x00000001ff007807 */ /* 0x000fe40000800000 */
[----:B------:R-:W-:Y:S02]  /*e940*/  SEL R14, R14, RZ, P1 ;  /* 0x000000ff0e0e7207 */ /* 0x000fe40000800000 */
[----:B------:R-:W-:Y:S01]  /*e950*/  LOP3.LUT R0, R15, R0, RZ, 0x3c, !PT ;  /* 0x000000000f007212 */ /* 0x000fe200078e3cff */
[----:B0-----:R-:W-:Y:S06]  /*e960*/  @!P0 BRA `(.L_x_237) ;  /* 0x0000000000a48947 */ /* 0x001fec0003800000 */
.L_x_246:
[----:B------:R-:W-:Y:S01]  /*e970*/  IMAD R3, R14, 0x8, R3 ;  /* 0x000000080e037824 */ /* 0x000fe200078e0203 */
[----:B------:R-:W-:-:S07]  /*e980*/  SHF.L.U32 R0, R0, 0x1f, RZ ;  /* 0x0000001f00007819 */ /* 0x000fce00000006ff */
.L_x_238:
[----:B-1----:R1:W2:Y:S02]  /*e990*/  SYNCS.PHASECHK.TRANS64.TRYWAIT P0, [R3+URZ], R0 ;  /* 0x00000000030075a7 */ /* 0x0022a4000800017f */
[----:B--2---:R-:W-:Y:S05]  /*e9a0*/  @!P0 NANOSLEEP.SYNCS 0x989680 ;  /* 0x009896800000895d */ /* 0x004fea0003900000 */
[----:B------:R-:W2:Y:S02]  /*e9b0*/  @!P0 SYNCS.PHASECHK.TRANS64 P0, [R3+URZ], R0 ;  /* 0x00000000030085a7 */ /* 0x000ea4000800007f */
[----:B--2---:R-:W-:Y:S05]  /*e9c0*/  @!P0 BRA `(.L_x_238) ;  /* 0xfffffffc00f08947 */ /* 0x004fea000383ffff */
.L_x_235:
[----:B------:R-:W-:Y:S05]  /*e9d0*/  BSYNC B0 ;  /* 0x0000000000007941 */ /* 0x000fea0003800000 */
.L_x_234:
[----:B------:R-:W-:Y:S05]  /*e9e0*/  EXIT ;  /* 0x000000000000794d */ /* 0x000fea0003800000 */
.L_x_21:
[----:B-1----:R-:W-:-:S04]  /*e9f0*/  IMAD.U32 R14, RZ, RZ, UR6 ;  /* 0x00000006ff0e7e24 */ /* 0x002fc8000f8e00ff */
[----:B------:R1:W4:Y:S03]  /*ea00*/  SYNCS.PHASECHK.TRANS64.TRYWAIT P0, [R14+URZ], R13 ;  /* 0x0000000d0e0075a7 */ /* 0x000326000800017f */
[----:B----4-:R-:W-:Y:S05]  /*ea10*/  @!P0 NANOSLEEP.SYNCS 0x989680 ;  /* 0x009896800000895d */ /* 0x010fea0003900000 */
[----:B------:R-:W4:Y:S02]  /*ea20*/  @!P0 SYNCS.PHASECHK.TRANS64 P0, [R14+URZ], R13 ;  /* 0x0000000d0e0085a7 */ /* 0x000f24000800007f */
[----:B----4-:R-:W-:Y:S05]  /*ea30*/  @!P0 BRA `(.L_x_21) ;  /* 0xfffffffc00ec8947 */ /* 0x010fea000383ffff */
[----:B------:R-:W-:Y:S05]  /*ea40*/  BRA `(.L_x_20) ;  /* 0xffffff2c00c07947 */ /* 0x000fea000383ffff */
.L_x_27:
[----:B-1----:R-:W-:-:S04]  /*ea50*/  IMAD.U32 R192, RZ, RZ, UR14 ;  /* 0x0000000effc07e24 */ /* 0x002fc8000f8e00ff */
[----:B------:R1:W4:Y:S03]  /*ea60*/  SYNCS.PHASECHK.TRANS64.TRYWAIT P0, [R192+URZ], R191 ;  /* 0x000000bfc00075a7 */ /* 0x000326000800017f */
[----:B----4-:R-:W-:Y:S05]  /*ea70*/  @!P0 NANOSLEEP.SYNCS 0x989680 ;  /* 0x009896800000895d */ /* 0x010fea0003900000 */
[----:B------:R-:W4:Y:S02]  /*ea80*/  @!P0 SYNCS.PHASECHK.TRANS64 P0, [R192+URZ], R191 ;  /* 0x000000bfc00085a7 */ /* 0x000f24000800007f */
[----:B----4-:R-:W-:Y:S05]  /*ea90*/  @!P0 BRA `(.L_x_27) ;  /* 0xfffffffc00ec8947 */ /* 0x010fea000383ffff */
[----:B------:R-:W-:Y:S05]  /*eaa0*/  BRA `(.L_x_26) ;  /* 0xffffff5000547947 */ /* 0x000fea000383ffff */
.L_x_222:
[----:B------:R-:W-:Y:S01]  /*eab0*/  BSSY B1, `(.L_x_239) ;  /* 0x0000006000017945 */ /* 0x000fe20003800000 */
[----:B------:R-:W-:-:S07]  /*eac0*/  IMAD.MOV.U32 R6, RZ, RZ, -0x1 ;  /* 0xffffffffff067424 */ /* 0x000fce00078e00ff */
[----:B------:R-:W-:Y:S05]  /*ead0*/  WARPSYNC.COLLECTIVE R6, `(.L_x_240) ;  /* 0x00000000060c7348 */ /* 0x000fea0003c00000 */
[----:B------:R-:W-:Y:S02]  /*eae0*/  ELECT P0, UR62, PT ;  /* 0x00000000003e782f */ /* 0x000fe40003800000 */
[----:B------:R-:W-:Y:S01]  /*eaf0*/  MOV R6, UR62 ;  /* 0x0000003e00067c02 */ /* 0x000fe20008000f00 */
[----:B------:R-:W-:Y:S10]  /*eb00*/  ENDCOLLECTIVE ;  /* 0x000000000000791b */ /* 0x000ff40003800000 */
.L_x_240:
[----:B------:R-:W-:Y:S05]  /*eb10*/  BSYNC B1 ;  /* 0x0000000000017941 */ /* 0x000fea0003800000 */
.L_x_239:
[----:B------:R-:W-:Y:S05]  /*eb20*/  BRA `(.L_x_241) ;  /* 0xfffffff000547947 */ /* 0x000fea000383ffff */
.L_x_225:
[----:B-1----:R1:W2:Y:S02]  /*eb30*/  SYNCS.PHASECHK.TRANS64.TRYWAIT P0, [R21+URZ+0x10], R8 ;  /* 0x00001008150075a7 */ /* 0x0022a4000800017f */
[----:B--2---:R-:W-:Y:S05]  /*eb40*/  @!P0 NANOSLEEP.SYNCS 0x989680 ;  /* 0x009896800000895d */ /* 0x004fea0003900000 */
[----:B------:R-:W2:Y:S02]  /*eb50*/  @!P0 SYNCS.PHASECHK.TRANS64 P0, [R21+URZ+0x10], R8 ;  /* 0x00001008150085a7 */ /* 0x000ea4000800007f */
[----:B--2---:R-:W-:Y:S05]  /*eb60*/  @!P0 BRA `(.L_x_225) ;  /* 0xfffffffc00f08947 */ /* 0x004fea000383ffff */
[----:B------:R-:W-:Y:S05]  /*eb70*/  BRA `(.L_x_242) ;  /* 0xfffffff000907947 */ /* 0x000fea000383ffff */
.L_x_233:
[----:B------:R-:W-:Y:S01]  /*eb80*/  BSSY B0, `(.L_x_243) ;  /* 0x0000006000007945 */ /* 0x000fe20003800000 */
[----:B------:R-:W-:-:S07]  /*eb90*/  IMAD.MOV.U32 R6, RZ, RZ, -0x1 ;  /* 0xffffffffff067424 */ /* 0x000fce00078e00ff */
[----:B------:R-:W-:Y:S05]  /*eba0*/  WARPSYNC.COLLECTIVE R6, `(.L_x_244) ;  /* 0x00000000060c7348 */ /* 0x000fea0003c00000 */
[----:B------:R-:W-:Y:S02]  /*ebb0*/  ELECT P0, UR62, PT ;  /* 0x00000000003e782f */ /* 0x000fe40003800000 */
[----:B------:R-:W-:Y:S01]  /*ebc0*/  MOV R6, UR62 ;  /* 0x0000003e00067c02 */ /* 0x000fe20008000f00 */
[----:B------:R-:W-:Y:S10]  /*ebd0*/  ENDCOLLECTIVE ;  /* 0x000000000000791b */ /* 0x000ff40003800000 */
.L_x_244:
[----:B------:R-:W-:Y:S05]  /*ebe0*/  BSYNC B0 ;  /* 0x0000000000007941 */ /* 0x000fea0003800000 */
.L_x_243:
[----:B------:R-:W-:Y:S05]  /*ebf0*/  BRA `(.L_x_245) ;  /* 0xfffffffc00107947 */ /* 0x000fea000383ffff */
.L_x_237:
[----:B0-----:R0:W1:Y:S02]  /*ec00*/  SYNCS.PHASECHK.TRANS64.TRYWAIT P0, [R5+URZ], R2 ;  /* 0x00000002050075a7 */ /* 0x001064000800017f */
[----:B-1----:R-:W-:Y:S05]  /*ec10*/  @!P0 NANOSLEEP.SYNCS 0x989680 ;  /* 0x009896800000895d */ /* 0x002fea0003900000 */
[----:B------:R-:W1:Y:S02]  /*ec20*/  @!P0 SYNCS.PHASECHK.TRANS64 P0, [R5+URZ], R2 ;  /* 0x00000002050085a7 */ /* 0x000e64000800007f */
[----:B-1----:R-:W-:Y:S05]  /*ec30*/  @!P0 BRA `(.L_x_237) ;  /* 0xfffffffc00f08947 */ /* 0x002fea000383ffff */
[----:B------:R-:W-:Y:S05]  /*ec40*/  BRA `(.L_x_246) ;  /* 0xfffffffc00487947 */ /* 0x000fea000383ffff */
.L_x_247:
[----:B------:R-:W-:-:S00]  /*ec50*/  BRA `(.L_x_247) ;  /* 0xfffffffc00fc7947 */ /* 0x000fc0000383ffff */
[----:B------:R-:W-:-:S00]  /*ec60*/  NOP ;  /* 0x0000000000007918 */ /* 0x000fc00000000000 */
        /* <DEDUP_REMOVED lines=9> */
.L_x_248:


//--------------------- .nv.shared._ZN7cutlass13device_kernelINS_4gemm6kernel13GemmUniversalIN4cute5tupleIJiiiiEEENS1_10collective13CollectiveMmaINS1_37MainloopSm90TmaGmmaWarpSpecializedFP8ILi2ENS5_IJNS4_1CILi2EEENSA_ILi1EEESC_EEENS1_35KernelTmaWarpSpecializedCooperativeEEENS5_IJNSA_ILi128EEENSA_ILi176EEENSA_ILi256EEEEEENS_12float_e4m3_tENS5_IJlSC_lEEESK_SL_NS4_8TiledMMAINS4_8MMA_AtomIJNS4_4SM904GMMA30MMA_64x16x32_F32E4M3E4M3_SS_TNILNSP_7ScaleInE1ELSR_1EEEEEENS4_6LayoutISD_NS5_IJSC_NSA_ILi0EEESV_EEEEENS5_IJNS4_10UnderscoreESY_SY_EEEEENS4_13SM90_TMA_LOADENS4_14ComposedLayoutINS4_7SwizzleILi3ELi4ELi3EEENS4_18smem_ptr_flag_bitsILi8EEENSU_INS5_IJNSA_ILi8EEESG_EEENS5_IJSG_SC_EEEEEEEvNS4_8identityENS4_23SM90_TMA_LOAD_MULTICASTES1B_vS1C_EENS_8epilogue10collective6detail29Sm90TmaWarpSpecializedAdapterINS1G_15DefaultEpilogueISK_SL_SL_NS1F_6thread17LinearCombinationISK_Li1EffLNS1K_9ScaleType4KindE0ELNS_15FloatRoundStyleE2ESK_EENS1_15EpilogueDefaultEEEEEvvEEEEvNT_6ParamsE --------------------------
	.section	.nv.shared._ZN7cutlass13device_kernelINS_4gemm6kernel13GemmUniversalIN4cute5tupleIJiiiiEEENS1_10collective13CollectiveMmaINS1_37MainloopSm90TmaGmmaWarpSpecializedFP8ILi2ENS5_IJNS4_1CILi2EEENSA_ILi1EEESC_EEENS1_35KernelTmaWarpSpecializedCooperativeEEENS5_IJNSA_ILi128EEENSA_ILi176EEENSA_ILi256EEEEEENS_12float_e4m3_tENS5_IJlSC_lEEESK_SL_NS4_8TiledMMAINS4_8MMA_AtomIJNS4_4SM904GMMA30MMA_64x16x32_F32E4M3E4M3_SS_TNILNSP_7ScaleInE1ELSR_1EEEEEENS4_6LayoutISD_NS5_IJSC_NSA_ILi0EEESV_EEEEENS5_IJNS4_10UnderscoreESY_SY_EEEEENS4_13SM90_TMA_LOADENS4_14ComposedLayoutINS4_7SwizzleILi3ELi4ELi3EEENS4_18smem_ptr_flag_bitsILi8EEENSU_INS5_IJNSA_ILi8EEESG_EEENS5_IJSG_SC_EEEEEEEvNS4_8identityENS4_23SM90_TMA_LOAD_MULTICASTES1B_vS1C_EENS_8epilogue10collective6detail29Sm90TmaWarpSpecializedAdapterINS1G_15DefaultEpilogueISK_SL_SL_NS1F_6thread17LinearCombinationISK_Li1EffLNS1K_9ScaleType4KindE0ELNS_15FloatRoundStyleE2ESK_EENS1_15EpilogueDefaultEEEEEvvEEEEvNT_6ParamsE,"aw",@nobits
	.sectionflags	@""
	.align	16
	.zero		1024


//--------------------- .nv.shared.reserved.0     --------------------------
	.section	.nv.shared.reserved.0,"aw",@nobits
	.weak		__nv_reservedSMEM_offset_0_alias
	.size		__nv_reservedSMEM_offset_0_alias, 0, 0
	.other		__nv_reservedSMEM_offset_0_alias,@"STO_CUDA_RESERVED_SHARED STV_DEFAULT"
__nv_reservedSMEM_offset_0_alias:
	.zero		0


//--------------------- .nv.global                --------------------------
	.section	.nv.global,"aw",@nobits
.nv.global:
	.type		_ZN40_INTERNAL_0d9606c6_4_k_cu_654654e9_108504cute1_E,@object
	.size		_ZN40_INTERNAL_0d9606c6_4_k_cu_654654e9_108504cute1_E,(_ZN40_INTERNAL_0d9606c6_4_k_cu_654654e9_108504cuda3std3__45__cpo6cbeginE - _ZN40_INTERNAL_0d9606c6_4_k_cu_654654e9_108504cute1_E)
_ZN40_INTERNAL_0d9606c6_4_k_cu_654654e9_108504cute1_E:
	.zero		1
	.type		_ZN40_INTERNAL_0d9606c6_4_k_cu_654654e9_108504cuda3std3__45__cpo6cbeginE,@object
	.size		_ZN40_INTERNAL_0d9606c6_4_k_cu_654654e9_108504cuda3std3__45__cpo6cbeginE,(_ZN40_INTERNAL_0d9606c6_4_k_cu_654654e9_108504cuda3std3__48in_placeE - _ZN40_INTERNAL_0d9606c6_4_k_cu_654654e9_108504cuda3std3__45__cpo6cbeginE)
_ZN40_INTERNAL_0d9606c6_4_k_cu_654654e9_108504cuda3std3__45__cpo6cbeginE:
	.zero		1
	.type		_ZN40_INTERNAL_0d9606c6_4_k_cu_654654e9_108504cuda3std3__48in_placeE,@object
	.size		_ZN40_INTERNAL_0d9606c6_4_k_cu_654654e9_108504cuda3std3__48in_placeE,(_ZN40_INTERNAL_0d9606c6_4_k_cu_654654e9_108504cuda3std6ranges3__45__cpo9iter_moveE - _ZN40_INTERNAL_0d9606c6_4_k_cu_654654e9_108504cuda3std3__48in_placeE)
_ZN40_INTERNAL_0d9606c6_4_k_cu_654654e9_108504cuda3std3__48in_placeE:
	.zero		1
	.type		_ZN40_INTERNAL_0d9606c6_4_k_cu_654654e9_108504cuda3std6ranges3__45__cpo9iter_moveE,@object
	.size		_ZN40_INTERNAL_0d9606c6_4_k_cu_654654e9_108504cuda3std6ranges3__45__cpo9iter_moveE,(_ZN40_INTERNAL_0d9606c6_4_k_cu_654654e9_108504cuda3std3__45__cpo5beginE - _ZN40_INTERNAL_0d9606c6_4_k_cu_654654e9_108504cuda3std6ranges3__45__cpo9iter_moveE)
_ZN40_INTERNAL_0d9606c6_4_k_cu_654654e9_108504cuda3std6ranges3__45__cpo9iter_moveE:
	.zero		1
	.type		_ZN40_INTERNAL_0d9606c6_4_k_cu_654654e9_108504cuda3std3__45__cpo5beginE,@object
	.size		_ZN40_INTERNAL_0d9606c6_4_k_cu_654654e9_108504cuda3std3__45__cpo5beginE,(_ZN40_INTERNAL_0d9606c6_4_k_cu_654654e9_108504cuda3std3__442_GLOBAL__N__0d9606c6_4_k_cu_654654e9_108506ignoreE - _ZN40_INTERNAL_0d9606c6_4_k_cu_654654e9_108504cuda3std3__45__cpo5beginE)
_ZN40_INTERNAL_0d9606c6_4_k_cu_654654e9_108504cuda3std3__45__cpo5beginE:
	.zero		1
	.type		_ZN40_INTERNAL_0d9606c6_4_k_cu_654654e9_108504cuda3std3__442_GLOBAL__N__0d9606c6_4_k_cu_654654e9_108506ignoreE,@object
	.size		_ZN40_INTERNAL_0d9606c6_4_k_cu_654654e9_108504cuda3std3__442_GLOBAL__N__0d9606c6_4_k_cu_654654e9_108506ignoreE,(_ZN40_INTERNAL_0d9606c6_4_k_cu_654654e9_108504cute7productE - _ZN40_INTERNAL_0d9606c6_4_k_cu_654654e9_108504cuda3std3__442_GLOBAL__N__0d9606c6_4_k_cu_654654e9_108506ignoreE)
_ZN40_INTERNAL_0d9606c6_4_k_cu_654654e9_108504cuda3std3__442_GLOBAL__N__0d9606c6_4_k_cu_654654e9_108506ignoreE:
	.zero		1
	.type		_ZN40_INTERNAL_0d9606c6_4_k_cu_654654e9_108504cute7productE,@object
	.size		_ZN40_INTERNAL_0d9606c6_4_k_cu_654654e9_108504cute7productE,(_ZN40_INTERNAL_0d9606c6_4_k_cu_654654e9_108504cuda3std3__45__cpo3endE - _ZN40_INTERNAL_0d9606c6_4_k_cu_654654e9_108504cute7productE)
_ZN40_INTERNAL_0d9606c6_4_k_cu_654654e9_108504cute7productE:
	.zero		1
	.type		_ZN40_INTERNAL_0d9606c6_4_k_cu_654654e9_108504cuda3std3__45__cpo3endE,@object
	.size		_ZN40_INTERNAL_0d9606c6_4_k_cu_654654e9_108504cuda3std3__45__cpo3endE,(_ZN40_INTERNAL_0d9606c6_4_k_cu_654654e9_108504cuda3std3__419piecewise_constructE - _ZN40_INTERNAL_0d9606c6_4_k_cu_654654e9_108504cuda3std3__45__cpo3endE)
_ZN40_INTERNAL_0d9606c6_4_k_cu_654654e9_108504cuda3std3__45__cpo3endE:
	.zero		1
	.type		_ZN40_INTERNAL_0d9606c6_4_k_cu_654654e9_108504cuda3std3__419piecewise_constructE,@object
	.size		_ZN40_INTERNAL_0d9606c6_4_k_cu_654654e9_108504cuda3std3__419piecewise_constructE,(_ZN40_INTERNAL_0d9606c6_4_k_cu_654654e9_108504cuda3std3__45__cpo4cendE - _ZN40_INTERNAL_0d9606c6_4_k_cu_654654e9_108504cuda3std3__419piecewise_constructE)
_ZN40_INTERNAL_0d9606c6_4_k_cu_654654e9_108504cuda3std3__419piecewise_constructE:
	.zero		1
	.type		_ZN40_INTERNAL_0d9606c6_4_k_cu_654654e9_108504cuda3std3__45__cpo4cendE,@object
	.size		_ZN40_INTERNAL_0d9606c6_4_k_cu_654654e9_108504cuda3std3__45__cpo4cendE,(_ZN40_INTERNAL_0d9606c6_4_k_cu_654654e9_108504cuda3std6ranges3__45__cpo4swapE - _ZN40_INTERNAL_0d9606c6_4_k_cu_654654e9_108504cuda3std3__45__cpo4cendE)
_ZN40_INTERNAL_0d9606c6_4_k_cu_654654e9_108504cuda3std3__45__cpo4cendE:
	.zero		1
	.type		_ZN40_INTERNAL_0d9606c6_4_k_cu_654654e9_108504cuda3std6ranges3__45__cpo4swapE,@object
	.size		_ZN40_INTERNAL_0d9606c6_4_k_cu_654654e9_108504cuda3std6ranges3__45__cpo4swapE,(.L_7 - _ZN40_INTERNAL_0d9606c6_4_k_cu_654654e9_108504cuda3std6ranges3__45__cpo4swapE)
_ZN40_INTERNAL_0d9606c6_4_k_cu_654654e9_108504cuda3std6ranges3__45__cpo4swapE:
	.zero		1
.L_7:


//--------------------- .nv.constant0._ZN7cutlass13device_kernelINS_4gemm6kernel13GemmUniversalIN4cute5tupleIJiiiiEEENS1_10collective13CollectiveMmaINS1_37MainloopSm90TmaGmmaWarpSpecializedFP8ILi2ENS5_IJNS4_1CILi2EEENSA_ILi1EEESC_EEENS1_35KernelTmaWarpSpecializedCooperativeEEENS5_IJNSA_ILi128EEENSA_ILi176EEENSA_ILi256EEEEEENS_12float_e4m3_tENS5_IJlSC_lEEESK_SL_NS4_8TiledMMAINS4_8MMA_AtomIJNS4_4SM904GMMA30MMA_64x16x32_F32E4M3E4M3_SS_TNILNSP_7ScaleInE1ELSR_1EEEEEENS4_6LayoutISD_NS5_IJSC_NSA_ILi0EEESV_EEEEENS5_IJNS4_10UnderscoreESY_SY_EEEEENS4_13SM90_TMA_LOADENS4_14ComposedLayoutINS4_7SwizzleILi3ELi4ELi3EEENS4_18smem_ptr_flag_bitsILi8EEENSU_INS5_IJNSA_ILi8EEESG_EEENS5_IJSG_SC_EEEEEEEvNS4_8identityENS4_23SM90_TMA_LOAD_MULTICASTES1B_vS1C_EENS_8epilogue10collective6detail29Sm90TmaWarpSpecializedAdapterINS1G_15DefaultEpilogueISK_SL_SL_NS1F_6thread17LinearCombinationISK_Li1EffLNS1K_9ScaleType4KindE0ELNS_15FloatRoundStyleE2ESK_EENS1_15EpilogueDefaultEEEEEvvEEEEvNT_6ParamsE --------------------------
	.section	.nv.constant0._ZN7cutlass13device_kernelINS_4gemm6kernel13GemmUniversalIN4cute5tupleIJiiiiEEENS1_10collective13CollectiveMmaINS1_37MainloopSm90TmaGmmaWarpSpecializedFP8ILi2ENS5_IJNS4_1CILi2EEENSA_ILi1EEESC_EEENS1_35KernelTmaWarpSpecializedCooperativeEEENS5_IJNSA_ILi128EEENSA_ILi176EEENSA_ILi256EEEEEENS_12float_e4m3_tENS5_IJlSC_lEEESK_SL_NS4_8TiledMMAINS4_8MMA_AtomIJNS4_4SM904GMMA30MMA_64x16x32_F32E4M3E4M3_SS_TNILNSP_7ScaleInE1ELSR_1EEEEEENS4_6LayoutISD_NS5_IJSC_NSA_ILi0EEESV_EEEEENS5_IJNS4_10UnderscoreESY_SY_EEEEENS4_13SM90_TMA_LOADENS4_14ComposedLayoutINS4_7SwizzleILi3ELi4ELi3EEENS4_18smem_ptr_flag_bitsILi8EEENSU_INS5_IJNSA_ILi8EEESG_EEENS5_IJSG_SC_EEEEEEEvNS4_8identityENS4_23SM90_TMA_LOAD_MULTICASTES1B_vS1C_EENS_8epilogue10collective6detail29Sm90TmaWarpSpecializedAdapterINS1G_15DefaultEpilogueISK_SL_SL_NS1F_6thread17LinearCombinationISK_Li1EffLNS1K_9ScaleType4KindE0ELNS_15FloatRoundStyleE2ESK_EENS1_15EpilogueDefaultEEEEEvvEEEEvNT_6ParamsE,"a",@progbits
	.sectionflags	@""
	.align	4
.nv.constant0._ZN7cutlass13device_kernelINS_4gemm6kernel13GemmUniversalIN4cute5tupleIJiiiiEEENS1_10collective13CollectiveMmaINS1_37MainloopSm90TmaGmmaWarpSpecializedFP8ILi2ENS5_IJNS4_1CILi2EEENSA_ILi1EEESC_EEENS1_35KernelTmaWarpSpecializedCooperativeEEENS5_IJNSA_ILi128EEENSA_ILi176EEENSA_ILi256EEEEEENS_12float_e4m3_tENS5_IJlSC_lEEESK_SL_NS4_8TiledMMAINS4_8MMA_AtomIJNS4_4SM904GMMA30MMA_64x16x32_F32E4M3E4M3_SS_TNILNSP_7ScaleInE1ELSR_1EEEEEENS4_6LayoutISD_NS5_IJSC_NSA_ILi0EEESV_EEEEENS5_IJNS4_10UnderscoreESY_SY_EEEEENS4_13SM90_TMA_LOADENS4_14ComposedLayoutINS4_7SwizzleILi3ELi4ELi3EEENS4_18smem_ptr_flag_bitsILi8EEENSU_INS5_IJNSA_ILi8EEESG_EEENS5_IJSG_SC_EEEEEEEvNS4_8identityENS4_23SM90_TMA_LOAD_MULTICASTES1B_vS1C_EENS_8epilogue10collective6detail29Sm90TmaWarpSpecializedAdapterINS1G_15DefaultEpilogueISK_SL_SL_NS1F_6thread17LinearCombinationISK_Li1EffLNS1K_9ScaleType4KindE0ELNS_15FloatRoundStyleE2ESK_EENS1_15EpilogueDefaultEEEEEvvEEEEvNT_6ParamsE:
	.zero		1664


//--------------------- SYMBOLS --------------------------

	.type		.nv.reservedSmem.offset0,@object
	.size		.nv.reservedSmem.offset0,0x4
